//
// Generated by NVIDIA NVVM Compiler
//
// Compiler Build ID: CL-36424714
// Cuda compilation tools, release 13.0, V13.0.88
// Based on NVVM 20.0.0
//

.version 9.0
.target sm_100
.address_size 64

	// .globl	_Z7hyptermPdS_S_S_S_S_S_S_S_S_S_S_S_dddiii

.visible .entry _Z7hyptermPdS_S_S_S_S_S_S_S_S_S_S_S_dddiii(
	.param .u64 .ptr .align 1 _Z7hyptermPdS_S_S_S_S_S_S_S_S_S_S_S_dddiii_param_0,
	.param .u64 .ptr .align 1 _Z7hyptermPdS_S_S_S_S_S_S_S_S_S_S_S_dddiii_param_1,
	.param .u64 .ptr .align 1 _Z7hyptermPdS_S_S_S_S_S_S_S_S_S_S_S_dddiii_param_2,
	.param .u64 .ptr .align 1 _Z7hyptermPdS_S_S_S_S_S_S_S_S_S_S_S_dddiii_param_3,
	.param .u64 .ptr .align 1 _Z7hyptermPdS_S_S_S_S_S_S_S_S_S_S_S_dddiii_param_4,
	.param .u64 .ptr .align 1 _Z7hyptermPdS_S_S_S_S_S_S_S_S_S_S_S_dddiii_param_5,
	.param .u64 .ptr .align 1 _Z7hyptermPdS_S_S_S_S_S_S_S_S_S_S_S_dddiii_param_6,
	.param .u64 .ptr .align 1 _Z7hyptermPdS_S_S_S_S_S_S_S_S_S_S_S_dddiii_param_7,
	.param .u64 .ptr .align 1 _Z7hyptermPdS_S_S_S_S_S_S_S_S_S_S_S_dddiii_param_8,
	.param .u64 .ptr .align 1 _Z7hyptermPdS_S_S_S_S_S_S_S_S_S_S_S_dddiii_param_9,
	.param .u64 .ptr .align 1 _Z7hyptermPdS_S_S_S_S_S_S_S_S_S_S_S_dddiii_param_10,
	.param .u64 .ptr .align 1 _Z7hyptermPdS_S_S_S_S_S_S_S_S_S_S_S_dddiii_param_11,
	.param .u64 .ptr .align 1 _Z7hyptermPdS_S_S_S_S_S_S_S_S_S_S_S_dddiii_param_12,
	.param .f64 _Z7hyptermPdS_S_S_S_S_S_S_S_S_S_S_S_dddiii_param_13,
	.param .f64 _Z7hyptermPdS_S_S_S_S_S_S_S_S_S_S_S_dddiii_param_14,
	.param .f64 _Z7hyptermPdS_S_S_S_S_S_S_S_S_S_S_S_dddiii_param_15,
	.param .u32 _Z7hyptermPdS_S_S_S_S_S_S_S_S_S_S_S_dddiii_param_16,
	.param .u32 _Z7hyptermPdS_S_S_S_S_S_S_S_S_S_S_S_dddiii_param_17,
	.param .u32 _Z7hyptermPdS_S_S_S_S_S_S_S_S_S_S_S_dddiii_param_18
)
{
	.reg .pred 	%p<4>;
	.reg .b32 	%r<31>;
	.reg .b64 	%rd<231>;
	.reg .b64 	%fd<479>;

	ld.param.u64 	%rd2, [_Z7hyptermPdS_S_S_S_S_S_S_S_S_S_S_S_dddiii_param_1];
	ld.param.u64 	%rd4, [_Z7hyptermPdS_S_S_S_S_S_S_S_S_S_S_S_dddiii_param_3];
	ld.param.u64 	%rd5, [_Z7hyptermPdS_S_S_S_S_S_S_S_S_S_S_S_dddiii_param_4];
	ld.param.u64 	%rd8, [_Z7hyptermPdS_S_S_S_S_S_S_S_S_S_S_S_dddiii_param_7];
	ld.param.u64 	%rd9, [_Z7hyptermPdS_S_S_S_S_S_S_S_S_S_S_S_dddiii_param_8];
	ld.param.u64 	%rd10, [_Z7hyptermPdS_S_S_S_S_S_S_S_S_S_S_S_dddiii_param_9];
	ld.param.u64 	%rd11, [_Z7hyptermPdS_S_S_S_S_S_S_S_S_S_S_S_dddiii_param_10];
	ld.param.u32 	%r4, [_Z7hyptermPdS_S_S_S_S_S_S_S_S_S_S_S_dddiii_param_18];
	mov.u32 	%r5, %ntid.x;
	mov.u32 	%r6, %ctaid.x;
	mov.u32 	%r7, %tid.x;
	mad.lo.s32 	%r1, %r6, %r5, %r7;
	mov.u32 	%r8, %ntid.y;
	mov.u32 	%r9, %ctaid.y;
	mov.u32 	%r10, %tid.y;
	mad.lo.s32 	%r2, %r9, %r8, %r10;
	mov.u32 	%r11, %ntid.z;
	mov.u32 	%r12, %ctaid.z;
	mov.u32 	%r13, %tid.z;
	mad.lo.s32 	%r3, %r12, %r11, %r13;
	min.u32 	%r14, %r1, %r2;
	min.u32 	%r15, %r3, %r14;
	setp.lt.u32 	%p1, %r15, 4;
	add.s32 	%r16, %r4, -5;
	max.s32 	%r17, %r1, %r2;
	max.s32 	%r18, %r17, %r3;
	setp.gt.s32 	%p2, %r18, %r16;
	or.pred  	%p3, %p2, %p1;
	@%p3 bra 	$L__BB0_2;
	ld.param.f64 	%fd478, [_Z7hyptermPdS_S_S_S_S_S_S_S_S_S_S_S_dddiii_param_15];
	ld.param.f64 	%fd477, [_Z7hyptermPdS_S_S_S_S_S_S_S_S_S_S_S_dddiii_param_14];
	ld.param.f64 	%fd476, [_Z7hyptermPdS_S_S_S_S_S_S_S_S_S_S_S_dddiii_param_13];
	ld.param.u64 	%rd230, [_Z7hyptermPdS_S_S_S_S_S_S_S_S_S_S_S_dddiii_param_12];
	ld.param.u64 	%rd229, [_Z7hyptermPdS_S_S_S_S_S_S_S_S_S_S_S_dddiii_param_11];
	ld.param.u64 	%rd228, [_Z7hyptermPdS_S_S_S_S_S_S_S_S_S_S_S_dddiii_param_6];
	ld.param.u64 	%rd227, [_Z7hyptermPdS_S_S_S_S_S_S_S_S_S_S_S_dddiii_param_5];
	ld.param.u64 	%rd226, [_Z7hyptermPdS_S_S_S_S_S_S_S_S_S_S_S_dddiii_param_2];
	ld.param.u64 	%rd225, [_Z7hyptermPdS_S_S_S_S_S_S_S_S_S_S_S_dddiii_param_0];
	cvta.to.global.u64 	%rd14, %rd10;
	cvta.to.global.u64 	%rd15, %rd230;
	cvta.to.global.u64 	%rd16, %rd11;
	cvta.to.global.u64 	%rd17, %rd229;
	cvta.to.global.u64 	%rd18, %rd227;
	cvta.to.global.u64 	%rd19, %rd228;
	cvta.to.global.u64 	%rd20, %rd8;
	cvta.to.global.u64 	%rd21, %rd9;
	cvta.to.global.u64 	%rd22, %rd225;
	cvta.to.global.u64 	%rd23, %rd2;
	cvta.to.global.u64 	%rd24, %rd226;
	cvta.to.global.u64 	%rd25, %rd4;
	cvta.to.global.u64 	%rd26, %rd5;
	mul.wide.u32 	%rd27, %r3, 758912;
	add.s64 	%rd28, %rd18, %rd27;
	mul.wide.u32 	%rd29, %r2, 2464;
	add.s64 	%rd30, %rd28, %rd29;
	mul.wide.u32 	%rd31, %r1, 8;
	add.s64 	%rd32, %rd30, %rd31;
	ld.global.nc.f64 	%fd4, [%rd32+8];
	add.s32 	%r19, %r1, -1;
	mul.wide.u32 	%rd33, %r19, 8;
	add.s64 	%rd34, %rd30, %rd33;
	ld.global.nc.f64 	%fd5, [%rd34];
	sub.f64 	%fd6, %fd4, %fd5;
	mul.f64 	%fd7, %fd476, 0d3FE999999999999A;
	mul.f64 	%fd8, %fd7, %fd6;
	ld.global.nc.f64 	%fd9, [%rd32+16];
	add.s32 	%r20, %r1, -2;
	mul.wide.u32 	%rd35, %r20, 8;
	add.s64 	%rd36, %rd30, %rd35;
	ld.global.nc.f64 	%fd10, [%rd36];
	sub.f64 	%fd11, %fd9, %fd10;
	mul.f64 	%fd12, %fd476, 0d3FC999999999999A;
	mul.f64 	%fd13, %fd12, %fd11;
	sub.f64 	%fd14, %fd8, %fd13;
	ld.global.nc.f64 	%fd15, [%rd32+24];
	add.s32 	%r21, %r1, -3;
	mul.wide.u32 	%rd37, %r21, 8;
	add.s64 	%rd38, %rd30, %rd37;
	ld.global.nc.f64 	%fd16, [%rd38];
	sub.f64 	%fd17, %fd15, %fd16;
	mul.f64 	%fd18, %fd476, 0d3FA374BC6A7EF9DB;
	fma.rn.f64 	%fd19, %fd18, %fd17, %fd14;
	ld.global.nc.f64 	%fd20, [%rd32+32];
	add.s32 	%r22, %r1, -4;
	mul.wide.u32 	%rd39, %r22, 8;
	add.s64 	%rd40, %rd30, %rd39;
	ld.global.nc.f64 	%fd21, [%rd40];
	sub.f64 	%fd22, %fd20, %fd21;
	mul.f64 	%fd23, %fd476, 0d3F6CAC083126E979;
	mul.f64 	%fd24, %fd23, %fd22;
	sub.f64 	%fd25, %fd19, %fd24;
	add.s64 	%rd41, %rd14, %rd27;
	add.s64 	%rd42, %rd41, %rd29;
	add.s64 	%rd43, %rd42, %rd31;
	ld.global.nc.f64 	%fd26, [%rd43+8];
	mul.f64 	%fd27, %fd4, %fd26;
	add.s64 	%rd44, %rd42, %rd33;
	ld.global.nc.f64 	%fd28, [%rd44];
	mul.f64 	%fd29, %fd5, %fd28;
	sub.f64 	%fd30, %fd27, %fd29;
	add.s64 	%rd45, %rd15, %rd27;
	add.s64 	%rd46, %rd45, %rd29;
	add.s64 	%rd47, %rd46, %rd31;
	ld.global.nc.f64 	%fd31, [%rd47+8];
	add.f64 	%fd32, %fd31, %fd30;
	add.s64 	%rd48, %rd46, %rd33;
	ld.global.nc.f64 	%fd33, [%rd48];
	sub.f64 	%fd34, %fd32, %fd33;
	mul.f64 	%fd35, %fd7, %fd34;
	ld.global.nc.f64 	%fd36, [%rd43+16];
	mul.f64 	%fd37, %fd9, %fd36;
	add.s64 	%rd49, %rd42, %rd35;
	ld.global.nc.f64 	%fd38, [%rd49];
	mul.f64 	%fd39, %fd10, %fd38;
	sub.f64 	%fd40, %fd37, %fd39;
	ld.global.nc.f64 	%fd41, [%rd47+16];
	add.f64 	%fd42, %fd41, %fd40;
	add.s64 	%rd50, %rd46, %rd35;
	ld.global.nc.f64 	%fd43, [%rd50];
	sub.f64 	%fd44, %fd42, %fd43;
	mul.f64 	%fd45, %fd12, %fd44;
	sub.f64 	%fd46, %fd35, %fd45;
	ld.global.nc.f64 	%fd47, [%rd43+24];
	mul.f64 	%fd48, %fd15, %fd47;
	add.s64 	%rd51, %rd42, %rd37;
	ld.global.nc.f64 	%fd49, [%rd51];
	mul.f64 	%fd50, %fd16, %fd49;
	sub.f64 	%fd51, %fd48, %fd50;
	ld.global.nc.f64 	%fd52, [%rd47+24];
	add.f64 	%fd53, %fd52, %fd51;
	add.s64 	%rd52, %rd46, %rd37;
	ld.global.nc.f64 	%fd54, [%rd52];
	sub.f64 	%fd55, %fd53, %fd54;
	fma.rn.f64 	%fd56, %fd18, %fd55, %fd46;
	ld.global.nc.f64 	%fd57, [%rd43+32];
	mul.f64 	%fd58, %fd20, %fd57;
	add.s64 	%rd53, %rd42, %rd39;
	ld.global.nc.f64 	%fd59, [%rd53];
	mul.f64 	%fd60, %fd21, %fd59;
	sub.f64 	%fd61, %fd58, %fd60;
	ld.global.nc.f64 	%fd62, [%rd47+32];
	add.f64 	%fd63, %fd62, %fd61;
	add.s64 	%rd54, %rd46, %rd39;
	ld.global.nc.f64 	%fd64, [%rd54];
	sub.f64 	%fd65, %fd63, %fd64;
	mul.f64 	%fd66, %fd23, %fd65;
	sub.f64 	%fd67, %fd56, %fd66;
	add.s64 	%rd55, %rd19, %rd27;
	add.s64 	%rd56, %rd55, %rd29;
	add.s64 	%rd57, %rd56, %rd31;
	ld.global.nc.f64 	%fd68, [%rd57+8];
	mul.f64 	%fd69, %fd68, %fd26;
	add.s64 	%rd58, %rd56, %rd33;
	ld.global.nc.f64 	%fd70, [%rd58];
	mul.f64 	%fd71, %fd70, %fd28;
	sub.f64 	%fd72, %fd69, %fd71;
	mul.f64 	%fd73, %fd7, %fd72;
	ld.global.nc.f64 	%fd74, [%rd57+16];
	mul.f64 	%fd75, %fd74, %fd36;
	add.s64 	%rd59, %rd56, %rd35;
	ld.global.nc.f64 	%fd76, [%rd59];
	mul.f64 	%fd77, %fd76, %fd38;
	sub.f64 	%fd78, %fd75, %fd77;
	mul.f64 	%fd79, %fd12, %fd78;
	sub.f64 	%fd80, %fd73, %fd79;
	ld.global.nc.f64 	%fd81, [%rd57+24];
	mul.f64 	%fd82, %fd81, %fd47;
	add.s64 	%rd60, %rd56, %rd37;
	ld.global.nc.f64 	%fd83, [%rd60];
	mul.f64 	%fd84, %fd83, %fd49;
	sub.f64 	%fd85, %fd82, %fd84;
	fma.rn.f64 	%fd86, %fd18, %fd85, %fd80;
	ld.global.nc.f64 	%fd87, [%rd57+32];
	mul.f64 	%fd88, %fd87, %fd57;
	add.s64 	%rd61, %rd56, %rd39;
	ld.global.nc.f64 	%fd89, [%rd61];
	mul.f64 	%fd90, %fd89, %fd59;
	sub.f64 	%fd91, %fd88, %fd90;
	mul.f64 	%fd92, %fd23, %fd91;
	sub.f64 	%fd93, %fd86, %fd92;
	add.s64 	%rd62, %rd20, %rd27;
	add.s64 	%rd63, %rd62, %rd29;
	add.s64 	%rd64, %rd63, %rd31;
	ld.global.nc.f64 	%fd94, [%rd64+8];
	mul.f64 	%fd95, %fd94, %fd26;
	add.s64 	%rd65, %rd63, %rd33;
	ld.global.nc.f64 	%fd96, [%rd65];
	mul.f64 	%fd97, %fd96, %fd28;
	sub.f64 	%fd98, %fd95, %fd97;
	mul.f64 	%fd99, %fd7, %fd98;
	ld.global.nc.f64 	%fd100, [%rd64+16];
	mul.f64 	%fd101, %fd100, %fd36;
	add.s64 	%rd66, %rd63, %rd35;
	ld.global.nc.f64 	%fd102, [%rd66];
	mul.f64 	%fd103, %fd102, %fd38;
	sub.f64 	%fd104, %fd101, %fd103;
	mul.f64 	%fd105, %fd12, %fd104;
	sub.f64 	%fd106, %fd99, %fd105;
	ld.global.nc.f64 	%fd107, [%rd64+24];
	mul.f64 	%fd108, %fd107, %fd47;
	add.s64 	%rd67, %rd63, %rd37;
	ld.global.nc.f64 	%fd109, [%rd67];
	mul.f64 	%fd110, %fd109, %fd49;
	sub.f64 	%fd111, %fd108, %fd110;
	fma.rn.f64 	%fd112, %fd18, %fd111, %fd106;
	ld.global.nc.f64 	%fd113, [%rd64+32];
	mul.f64 	%fd114, %fd113, %fd57;
	add.s64 	%rd68, %rd63, %rd39;
	ld.global.nc.f64 	%fd115, [%rd68];
	mul.f64 	%fd116, %fd115, %fd59;
	sub.f64 	%fd117, %fd114, %fd116;
	mul.f64 	%fd118, %fd23, %fd117;
	sub.f64 	%fd119, %fd112, %fd118;
	add.s64 	%rd69, %rd21, %rd27;
	add.s64 	%rd70, %rd69, %rd29;
	add.s64 	%rd71, %rd70, %rd31;
	ld.global.nc.f64 	%fd120, [%rd71+8];
	mul.f64 	%fd121, %fd26, %fd120;
	fma.rn.f64 	%fd122, %fd31, %fd26, %fd121;
	add.s64 	%rd72, %rd70, %rd33;
	ld.global.nc.f64 	%fd123, [%rd72];
	mul.f64 	%fd124, %fd123, %fd28;
	sub.f64 	%fd125, %fd122, %fd124;
	mul.f64 	%fd126, %fd28, %fd33;
	sub.f64 	%fd127, %fd125, %fd126;
	mul.f64 	%fd128, %fd7, %fd127;
	ld.global.nc.f64 	%fd129, [%rd71+16];
	mul.f64 	%fd130, %fd36, %fd129;
	fma.rn.f64 	%fd131, %fd41, %fd36, %fd130;
	add.s64 	%rd73, %rd70, %rd35;
	ld.global.nc.f64 	%fd132, [%rd73];
	mul.f64 	%fd133, %fd132, %fd38;
	sub.f64 	%fd134, %fd131, %fd133;
	mul.f64 	%fd135, %fd38, %fd43;
	sub.f64 	%fd136, %fd134, %fd135;
	mul.f64 	%fd137, %fd12, %fd136;
	sub.f64 	%fd138, %fd128, %fd137;
	ld.global.nc.f64 	%fd139, [%rd71+24];
	mul.f64 	%fd140, %fd47, %fd139;
	fma.rn.f64 	%fd141, %fd52, %fd47, %fd140;
	add.s64 	%rd74, %rd70, %rd37;
	ld.global.nc.f64 	%fd142, [%rd74];
	mul.f64 	%fd143, %fd142, %fd49;
	sub.f64 	%fd144, %fd141, %fd143;
	mul.f64 	%fd145, %fd49, %fd54;
	sub.f64 	%fd146, %fd144, %fd145;
	fma.rn.f64 	%fd147, %fd18, %fd146, %fd138;
	ld.global.nc.f64 	%fd148, [%rd71+32];
	mul.f64 	%fd149, %fd57, %fd148;
	fma.rn.f64 	%fd150, %fd62, %fd57, %fd149;
	add.s64 	%rd75, %rd70, %rd39;
	ld.global.nc.f64 	%fd151, [%rd75];
	mul.f64 	%fd152, %fd151, %fd59;
	sub.f64 	%fd153, %fd150, %fd152;
	mul.f64 	%fd154, %fd59, %fd64;
	sub.f64 	%fd155, %fd153, %fd154;
	mul.f64 	%fd156, %fd23, %fd155;
	sub.f64 	%fd157, %fd147, %fd156;
	ld.global.nc.f64 	%fd158, [%rd57+2464];
	add.s32 	%r23, %r2, -1;
	mul.wide.u32 	%rd76, %r23, 2464;
	add.s64 	%rd77, %rd55, %rd76;
	add.s64 	%rd78, %rd77, %rd31;
	ld.global.nc.f64 	%fd159, [%rd78];
	sub.f64 	%fd160, %fd158, %fd159;
	mul.f64 	%fd161, %fd477, 0d3FE999999999999A;
	mul.f64 	%fd162, %fd161, %fd160;
	ld.global.nc.f64 	%fd163, [%rd57+4928];
	add.s32 	%r24, %r2, -2;
	mul.wide.u32 	%rd79, %r24, 2464;
	add.s64 	%rd80, %rd55, %rd79;
	add.s64 	%rd81, %rd80, %rd31;
	ld.global.nc.f64 	%fd164, [%rd81];
	sub.f64 	%fd165, %fd163, %fd164;
	mul.f64 	%fd166, %fd477, 0d3FC999999999999A;
	mul.f64 	%fd167, %fd166, %fd165;
	sub.f64 	%fd168, %fd162, %fd167;
	ld.global.nc.f64 	%fd169, [%rd57+7392];
	add.s32 	%r25, %r2, -3;
	mul.wide.u32 	%rd82, %r25, 2464;
	add.s64 	%rd83, %rd55, %rd82;
	add.s64 	%rd84, %rd83, %rd31;
	ld.global.nc.f64 	%fd170, [%rd84];
	sub.f64 	%fd171, %fd169, %fd170;
	mul.f64 	%fd172, %fd477, 0d3FA374BC6A7EF9DB;
	fma.rn.f64 	%fd173, %fd172, %fd171, %fd168;
	ld.global.nc.f64 	%fd174, [%rd57+9856];
	add.s32 	%r26, %r2, -4;
	mul.wide.u32 	%rd85, %r26, 2464;
	add.s64 	%rd86, %rd55, %rd85;
	add.s64 	%rd87, %rd86, %rd31;
	ld.global.nc.f64 	%fd175, [%rd87];
	sub.f64 	%fd176, %fd174, %fd175;
	mul.f64 	%fd177, %fd477, 0d3F6CAC083126E979;
	mul.f64 	%fd178, %fd177, %fd176;
	sub.f64 	%fd179, %fd173, %fd178;
	sub.f64 	%fd180, %fd25, %fd179;
	ld.global.nc.f64 	%fd181, [%rd32+2464];
	add.s64 	%rd88, %rd16, %rd27;
	add.s64 	%rd89, %rd88, %rd29;
	add.s64 	%rd90, %rd89, %rd31;
	ld.global.nc.f64 	%fd182, [%rd90+2464];
	mul.f64 	%fd183, %fd181, %fd182;
	add.s64 	%rd91, %rd28, %rd76;
	add.s64 	%rd92, %rd91, %rd31;
	ld.global.nc.f64 	%fd184, [%rd92];
	add.s64 	%rd93, %rd88, %rd76;
	add.s64 	%rd94, %rd93, %rd31;
	ld.global.nc.f64 	%fd185, [%rd94];
	mul.f64 	%fd186, %fd184, %fd185;
	sub.f64 	%fd187, %fd183, %fd186;
	mul.f64 	%fd188, %fd161, %fd187;
	ld.global.nc.f64 	%fd189, [%rd32+4928];
	ld.global.nc.f64 	%fd190, [%rd90+4928];
	mul.f64 	%fd191, %fd189, %fd190;
	add.s64 	%rd95, %rd28, %rd79;
	add.s64 	%rd96, %rd95, %rd31;
	ld.global.nc.f64 	%fd192, [%rd96];
	add.s64 	%rd97, %rd88, %rd79;
	add.s64 	%rd98, %rd97, %rd31;
	ld.global.nc.f64 	%fd193, [%rd98];
	mul.f64 	%fd194, %fd192, %fd193;
	sub.f64 	%fd195, %fd191, %fd194;
	mul.f64 	%fd196, %fd166, %fd195;
	sub.f64 	%fd197, %fd188, %fd196;
	ld.global.nc.f64 	%fd198, [%rd32+7392];
	ld.global.nc.f64 	%fd199, [%rd90+7392];
	mul.f64 	%fd200, %fd198, %fd199;
	add.s64 	%rd99, %rd28, %rd82;
	add.s64 	%rd100, %rd99, %rd31;
	ld.global.nc.f64 	%fd201, [%rd100];
	add.s64 	%rd101, %rd88, %rd82;
	add.s64 	%rd102, %rd101, %rd31;
	ld.global.nc.f64 	%fd202, [%rd102];
	mul.f64 	%fd203, %fd201, %fd202;
	sub.f64 	%fd204, %fd200, %fd203;
	fma.rn.f64 	%fd205, %fd172, %fd204, %fd197;
	ld.global.nc.f64 	%fd206, [%rd32+9856];
	ld.global.nc.f64 	%fd207, [%rd90+9856];
	mul.f64 	%fd208, %fd206, %fd207;
	add.s64 	%rd103, %rd28, %rd85;
	add.s64 	%rd104, %rd103, %rd31;
	ld.global.nc.f64 	%fd209, [%rd104];
	add.s64 	%rd105, %rd88, %rd85;
	add.s64 	%rd106, %rd105, %rd31;
	ld.global.nc.f64 	%fd210, [%rd106];
	mul.f64 	%fd211, %fd209, %fd210;
	sub.f64 	%fd212, %fd208, %fd211;
	mul.f64 	%fd213, %fd177, %fd212;
	sub.f64 	%fd214, %fd205, %fd213;
	sub.f64 	%fd215, %fd67, %fd214;
	mul.f64 	%fd216, %fd158, %fd182;
	mul.f64 	%fd217, %fd159, %fd185;
	sub.f64 	%fd218, %fd216, %fd217;
	ld.global.nc.f64 	%fd219, [%rd47+2464];
	add.f64 	%fd220, %fd219, %fd218;
	add.s64 	%rd107, %rd45, %rd76;
	add.s64 	%rd108, %rd107, %rd31;
	ld.global.nc.f64 	%fd221, [%rd108];
	sub.f64 	%fd222, %fd220, %fd221;
	mul.f64 	%fd223, %fd161, %fd222;
	mul.f64 	%fd224, %fd163, %fd190;
	mul.f64 	%fd225, %fd164, %fd193;
	sub.f64 	%fd226, %fd224, %fd225;
	ld.global.nc.f64 	%fd227, [%rd47+4928];
	add.f64 	%fd228, %fd227, %fd226;
	add.s64 	%rd109, %rd45, %rd79;
	add.s64 	%rd110, %rd109, %rd31;
	ld.global.nc.f64 	%fd229, [%rd110];
	sub.f64 	%fd230, %fd228, %fd229;
	mul.f64 	%fd231, %fd166, %fd230;
	sub.f64 	%fd232, %fd223, %fd231;
	mul.f64 	%fd233, %fd169, %fd199;
	mul.f64 	%fd234, %fd170, %fd202;
	sub.f64 	%fd235, %fd233, %fd234;
	ld.global.nc.f64 	%fd236, [%rd47+7392];
	add.f64 	%fd237, %fd236, %fd235;
	add.s64 	%rd111, %rd45, %rd82;
	add.s64 	%rd112, %rd111, %rd31;
	ld.global.nc.f64 	%fd238, [%rd112];
	sub.f64 	%fd239, %fd237, %fd238;
	fma.rn.f64 	%fd240, %fd172, %fd239, %fd232;
	mul.f64 	%fd241, %fd174, %fd207;
	mul.f64 	%fd242, %fd175, %fd210;
	sub.f64 	%fd243, %fd241, %fd242;
	ld.global.nc.f64 	%fd244, [%rd47+9856];
	add.f64 	%fd245, %fd244, %fd243;
	add.s64 	%rd113, %rd45, %rd85;
	add.s64 	%rd114, %rd113, %rd31;
	ld.global.nc.f64 	%fd246, [%rd114];
	sub.f64 	%fd247, %fd245, %fd246;
	mul.f64 	%fd248, %fd177, %fd247;
	sub.f64 	%fd249, %fd240, %fd248;
	sub.f64 	%fd250, %fd93, %fd249;
	ld.global.nc.f64 	%fd251, [%rd64+2464];
	mul.f64 	%fd252, %fd251, %fd182;
	add.s64 	%rd115, %rd62, %rd76;
	add.s64 	%rd116, %rd115, %rd31;
	ld.global.nc.f64 	%fd253, [%rd116];
	mul.f64 	%fd254, %fd253, %fd185;
	sub.f64 	%fd255, %fd252, %fd254;
	mul.f64 	%fd256, %fd161, %fd255;
	ld.global.nc.f64 	%fd257, [%rd64+4928];
	mul.f64 	%fd258, %fd257, %fd190;
	add.s64 	%rd117, %rd62, %rd79;
	add.s64 	%rd118, %rd117, %rd31;
	ld.global.nc.f64 	%fd259, [%rd118];
	mul.f64 	%fd260, %fd259, %fd193;
	sub.f64 	%fd261, %fd258, %fd260;
	mul.f64 	%fd262, %fd166, %fd261;
	sub.f64 	%fd263, %fd256, %fd262;
	ld.global.nc.f64 	%fd264, [%rd64+7392];
	mul.f64 	%fd265, %fd264, %fd199;
	add.s64 	%rd119, %rd62, %rd82;
	add.s64 	%rd120, %rd119, %rd31;
	ld.global.nc.f64 	%fd266, [%rd120];
	mul.f64 	%fd267, %fd266, %fd202;
	sub.f64 	%fd268, %fd265, %fd267;
	fma.rn.f64 	%fd269, %fd172, %fd268, %fd263;
	ld.global.nc.f64 	%fd270, [%rd64+9856];
	mul.f64 	%fd271, %fd270, %fd207;
	add.s64 	%rd121, %rd62, %rd85;
	add.s64 	%rd122, %rd121, %rd31;
	ld.global.nc.f64 	%fd272, [%rd122];
	mul.f64 	%fd273, %fd272, %fd210;
	sub.f64 	%fd274, %fd271, %fd273;
	mul.f64 	%fd275, %fd177, %fd274;
	sub.f64 	%fd276, %fd269, %fd275;
	sub.f64 	%fd277, %fd119, %fd276;
	ld.global.nc.f64 	%fd278, [%rd71+2464];
	mul.f64 	%fd279, %fd182, %fd278;
	fma.rn.f64 	%fd280, %fd219, %fd182, %fd279;
	add.s64 	%rd123, %rd69, %rd76;
	add.s64 	%rd124, %rd123, %rd31;
	ld.global.nc.f64 	%fd281, [%rd124];
	mul.f64 	%fd282, %fd281, %fd185;
	sub.f64 	%fd283, %fd280, %fd282;
	mul.f64 	%fd284, %fd185, %fd221;
	sub.f64 	%fd285, %fd283, %fd284;
	mul.f64 	%fd286, %fd161, %fd285;
	ld.global.nc.f64 	%fd287, [%rd71+4928];
	mul.f64 	%fd288, %fd190, %fd287;
	fma.rn.f64 	%fd289, %fd227, %fd190, %fd288;
	add.s64 	%rd125, %rd69, %rd79;
	add.s64 	%rd126, %rd125, %rd31;
	ld.global.nc.f64 	%fd290, [%rd126];
	mul.f64 	%fd291, %fd290, %fd193;
	sub.f64 	%fd292, %fd289, %fd291;
	mul.f64 	%fd293, %fd193, %fd229;
	sub.f64 	%fd294, %fd292, %fd293;
	mul.f64 	%fd295, %fd166, %fd294;
	sub.f64 	%fd296, %fd286, %fd295;
	ld.global.nc.f64 	%fd297, [%rd71+7392];
	mul.f64 	%fd298, %fd199, %fd297;
	fma.rn.f64 	%fd299, %fd236, %fd199, %fd298;
	add.s64 	%rd127, %rd69, %rd82;
	add.s64 	%rd128, %rd127, %rd31;
	ld.global.nc.f64 	%fd300, [%rd128];
	mul.f64 	%fd301, %fd300, %fd202;
	sub.f64 	%fd302, %fd299, %fd301;
	mul.f64 	%fd303, %fd202, %fd238;
	sub.f64 	%fd304, %fd302, %fd303;
	fma.rn.f64 	%fd305, %fd172, %fd304, %fd296;
	ld.global.nc.f64 	%fd306, [%rd71+9856];
	mul.f64 	%fd307, %fd207, %fd306;
	fma.rn.f64 	%fd308, %fd244, %fd207, %fd307;
	add.s64 	%rd129, %rd69, %rd85;
	add.s64 	%rd130, %rd129, %rd31;
	ld.global.nc.f64 	%fd309, [%rd130];
	mul.f64 	%fd310, %fd309, %fd210;
	sub.f64 	%fd311, %fd308, %fd310;
	mul.f64 	%fd312, %fd210, %fd246;
	sub.f64 	%fd313, %fd311, %fd312;
	mul.f64 	%fd314, %fd177, %fd313;
	sub.f64 	%fd315, %fd305, %fd314;
	sub.f64 	%fd316, %fd157, %fd315;
	ld.global.nc.f64 	%fd317, [%rd64+758912];
	add.s32 	%r27, %r3, -1;
	mul.wide.u32 	%rd131, %r27, 758912;
	add.s64 	%rd132, %rd20, %rd131;
	add.s64 	%rd133, %rd132, %rd29;
	add.s64 	%rd134, %rd133, %rd31;
	ld.global.nc.f64 	%fd318, [%rd134];
	sub.f64 	%fd319, %fd317, %fd318;
	mul.f64 	%fd320, %fd478, 0d3FE999999999999A;
	mul.f64 	%fd321, %fd320, %fd319;
	ld.global.nc.f64 	%fd322, [%rd64+1517824];
	add.s32 	%r28, %r3, -2;
	mul.wide.u32 	%rd135, %r28, 758912;
	add.s64 	%rd136, %rd20, %rd135;
	add.s64 	%rd137, %rd136, %rd29;
	add.s64 	%rd138, %rd137, %rd31;
	ld.global.nc.f64 	%fd323, [%rd138];
	sub.f64 	%fd324, %fd322, %fd323;
	mul.f64 	%fd325, %fd478, 0d3FC999999999999A;
	mul.f64 	%fd326, %fd325, %fd324;
	sub.f64 	%fd327, %fd321, %fd326;
	ld.global.nc.f64 	%fd328, [%rd64+2276736];
	add.s32 	%r29, %r3, -3;
	mul.wide.u32 	%rd139, %r29, 758912;
	add.s64 	%rd140, %rd20, %rd139;
	add.s64 	%rd141, %rd140, %rd29;
	add.s64 	%rd142, %rd141, %rd31;
	ld.global.nc.f64 	%fd329, [%rd142];
	sub.f64 	%fd330, %fd328, %fd329;
	mul.f64 	%fd331, %fd478, 0d3FA374BC6A7EF9DB;
	fma.rn.f64 	%fd332, %fd331, %fd330, %fd327;
	ld.global.nc.f64 	%fd333, [%rd64+3035648];
	add.s32 	%r30, %r3, -4;
	mul.wide.u32 	%rd143, %r30, 758912;
	add.s64 	%rd144, %rd20, %rd143;
	add.s64 	%rd145, %rd144, %rd29;
	add.s64 	%rd146, %rd145, %rd31;
	ld.global.nc.f64 	%fd334, [%rd146];
	sub.f64 	%fd335, %fd333, %fd334;
	mul.f64 	%fd336, %fd478, 0d3F6CAC083126E979;
	mul.f64 	%fd337, %fd336, %fd335;
	sub.f64 	%fd338, %fd332, %fd337;
	sub.f64 	%fd339, %fd180, %fd338;
	ld.global.nc.f64 	%fd340, [%rd32+758912];
	add.s64 	%rd147, %rd17, %rd27;
	add.s64 	%rd148, %rd147, %rd29;
	add.s64 	%rd149, %rd148, %rd31;
	ld.global.nc.f64 	%fd341, [%rd149+758912];
	mul.f64 	%fd342, %fd340, %fd341;
	add.s64 	%rd150, %rd18, %rd131;
	add.s64 	%rd151, %rd150, %rd29;
	add.s64 	%rd152, %rd151, %rd31;
	ld.global.nc.f64 	%fd343, [%rd152];
	add.s64 	%rd153, %rd17, %rd131;
	add.s64 	%rd154, %rd153, %rd29;
	add.s64 	%rd155, %rd154, %rd31;
	ld.global.nc.f64 	%fd344, [%rd155];
	mul.f64 	%fd345, %fd343, %fd344;
	sub.f64 	%fd346, %fd342, %fd345;
	mul.f64 	%fd347, %fd320, %fd346;
	ld.global.nc.f64 	%fd348, [%rd32+1517824];
	ld.global.nc.f64 	%fd349, [%rd149+1517824];
	mul.f64 	%fd350, %fd348, %fd349;
	add.s64 	%rd156, %rd18, %rd135;
	add.s64 	%rd157, %rd156, %rd29;
	add.s64 	%rd158, %rd157, %rd31;
	ld.global.nc.f64 	%fd351, [%rd158];
	add.s64 	%rd159, %rd17, %rd135;
	add.s64 	%rd160, %rd159, %rd29;
	add.s64 	%rd161, %rd160, %rd31;
	ld.global.nc.f64 	%fd352, [%rd161];
	mul.f64 	%fd353, %fd351, %fd352;
	sub.f64 	%fd354, %fd350, %fd353;
	mul.f64 	%fd355, %fd325, %fd354;
	sub.f64 	%fd356, %fd347, %fd355;
	ld.global.nc.f64 	%fd357, [%rd32+2276736];
	ld.global.nc.f64 	%fd358, [%rd149+2276736];
	mul.f64 	%fd359, %fd357, %fd358;
	add.s64 	%rd162, %rd18, %rd139;
	add.s64 	%rd163, %rd162, %rd29;
	add.s64 	%rd164, %rd163, %rd31;
	ld.global.nc.f64 	%fd360, [%rd164];
	add.s64 	%rd165, %rd17, %rd139;
	add.s64 	%rd166, %rd165, %rd29;
	add.s64 	%rd167, %rd166, %rd31;
	ld.global.nc.f64 	%fd361, [%rd167];
	mul.f64 	%fd362, %fd360, %fd361;
	sub.f64 	%fd363, %fd359, %fd362;
	fma.rn.f64 	%fd364, %fd331, %fd363, %fd356;
	ld.global.nc.f64 	%fd365, [%rd32+3035648];
	ld.global.nc.f64 	%fd366, [%rd149+3035648];
	mul.f64 	%fd367, %fd365, %fd366;
	add.s64 	%rd168, %rd18, %rd143;
	add.s64 	%rd169, %rd168, %rd29;
	add.s64 	%rd170, %rd169, %rd31;
	ld.global.nc.f64 	%fd368, [%rd170];
	add.s64 	%rd171, %rd17, %rd143;
	add.s64 	%rd172, %rd171, %rd29;
	add.s64 	%rd173, %rd172, %rd31;
	ld.global.nc.f64 	%fd369, [%rd173];
	mul.f64 	%fd370, %fd368, %fd369;
	sub.f64 	%fd371, %fd367, %fd370;
	mul.f64 	%fd372, %fd336, %fd371;
	sub.f64 	%fd373, %fd364, %fd372;
	sub.f64 	%fd374, %fd215, %fd373;
	ld.global.nc.f64 	%fd375, [%rd57+758912];
	mul.f64 	%fd376, %fd375, %fd341;
	add.s64 	%rd174, %rd19, %rd131;
	add.s64 	%rd175, %rd174, %rd29;
	add.s64 	%rd176, %rd175, %rd31;
	ld.global.nc.f64 	%fd377, [%rd176];
	mul.f64 	%fd378, %fd377, %fd344;
	sub.f64 	%fd379, %fd376, %fd378;
	mul.f64 	%fd380, %fd320, %fd379;
	ld.global.nc.f64 	%fd381, [%rd57+1517824];
	mul.f64 	%fd382, %fd381, %fd349;
	add.s64 	%rd177, %rd19, %rd135;
	add.s64 	%rd178, %rd177, %rd29;
	add.s64 	%rd179, %rd178, %rd31;
	ld.global.nc.f64 	%fd383, [%rd179];
	mul.f64 	%fd384, %fd383, %fd352;
	sub.f64 	%fd385, %fd382, %fd384;
	mul.f64 	%fd386, %fd325, %fd385;
	sub.f64 	%fd387, %fd380, %fd386;
	ld.global.nc.f64 	%fd388, [%rd57+2276736];
	mul.f64 	%fd389, %fd388, %fd358;
	add.s64 	%rd180, %rd19, %rd139;
	add.s64 	%rd181, %rd180, %rd29;
	add.s64 	%rd182, %rd181, %rd31;
	ld.global.nc.f64 	%fd390, [%rd182];
	mul.f64 	%fd391, %fd390, %fd361;
	sub.f64 	%fd392, %fd389, %fd391;
	fma.rn.f64 	%fd393, %fd331, %fd392, %fd387;
	ld.global.nc.f64 	%fd394, [%rd57+3035648];
	mul.f64 	%fd395, %fd394, %fd366;
	add.s64 	%rd183, %rd19, %rd143;
	add.s64 	%rd184, %rd183, %rd29;
	add.s64 	%rd185, %rd184, %rd31;
	ld.global.nc.f64 	%fd396, [%rd185];
	mul.f64 	%fd397, %fd396, %fd369;
	sub.f64 	%fd398, %fd395, %fd397;
	mul.f64 	%fd399, %fd336, %fd398;
	sub.f64 	%fd400, %fd393, %fd399;
	sub.f64 	%fd401, %fd250, %fd400;
	mul.f64 	%fd402, %fd317, %fd341;
	mul.f64 	%fd403, %fd318, %fd344;
	sub.f64 	%fd404, %fd402, %fd403;
	ld.global.nc.f64 	%fd405, [%rd47+758912];
	add.f64 	%fd406, %fd405, %fd404;
	add.s64 	%rd186, %rd15, %rd131;
	add.s64 	%rd187, %rd186, %rd29;
	add.s64 	%rd188, %rd187, %rd31;
	ld.global.nc.f64 	%fd407, [%rd188];
	sub.f64 	%fd408, %fd406, %fd407;
	mul.f64 	%fd409, %fd320, %fd408;
	mul.f64 	%fd410, %fd322, %fd349;
	mul.f64 	%fd411, %fd323, %fd352;
	sub.f64 	%fd412, %fd410, %fd411;
	ld.global.nc.f64 	%fd413, [%rd47+1517824];
	add.f64 	%fd414, %fd413, %fd412;
	add.s64 	%rd189, %rd15, %rd135;
	add.s64 	%rd190, %rd189, %rd29;
	add.s64 	%rd191, %rd190, %rd31;
	ld.global.nc.f64 	%fd415, [%rd191];
	sub.f64 	%fd416, %fd414, %fd415;
	mul.f64 	%fd417, %fd325, %fd416;
	sub.f64 	%fd418, %fd409, %fd417;
	mul.f64 	%fd419, %fd328, %fd358;
	mul.f64 	%fd420, %fd329, %fd361;
	sub.f64 	%fd421, %fd419, %fd420;
	ld.global.nc.f64 	%fd422, [%rd47+2276736];
	add.f64 	%fd423, %fd422, %fd421;
	add.s64 	%rd192, %rd15, %rd139;
	add.s64 	%rd193, %rd192, %rd29;
	add.s64 	%rd194, %rd193, %rd31;
	ld.global.nc.f64 	%fd424, [%rd194];
	sub.f64 	%fd425, %fd423, %fd424;
	fma.rn.f64 	%fd426, %fd331, %fd425, %fd418;
	mul.f64 	%fd427, %fd333, %fd366;
	mul.f64 	%fd428, %fd334, %fd369;
	sub.f64 	%fd429, %fd427, %fd428;
	ld.global.nc.f64 	%fd430, [%rd47+3035648];
	add.f64 	%fd431, %fd430, %fd429;
	add.s64 	%rd195, %rd15, %rd143;
	add.s64 	%rd196, %rd195, %rd29;
	add.s64 	%rd197, %rd196, %rd31;
	ld.global.nc.f64 	%fd432, [%rd197];
	sub.f64 	%fd433, %fd431, %fd432;
	mul.f64 	%fd434, %fd336, %fd433;
	sub.f64 	%fd435, %fd426, %fd434;
	sub.f64 	%fd436, %fd277, %fd435;
	ld.global.nc.f64 	%fd437, [%rd71+758912];
	mul.f64 	%fd438, %fd341, %fd437;
	fma.rn.f64 	%fd439, %fd405, %fd341, %fd438;
	add.s64 	%rd198, %rd21, %rd131;
	add.s64 	%rd199, %rd198, %rd29;
	add.s64 	%rd200, %rd199, %rd31;
	ld.global.nc.f64 	%fd440, [%rd200];
	mul.f64 	%fd441, %fd440, %fd344;
	sub.f64 	%fd442, %fd439, %fd441;
	mul.f64 	%fd443, %fd344, %fd407;
	sub.f64 	%fd444, %fd442, %fd443;
	mul.f64 	%fd445, %fd320, %fd444;
	ld.global.nc.f64 	%fd446, [%rd71+1517824];
	mul.f64 	%fd447, %fd349, %fd446;
	fma.rn.f64 	%fd448, %fd413, %fd349, %fd447;
	add.s64 	%rd201, %rd21, %rd135;
	add.s64 	%rd202, %rd201, %rd29;
	add.s64 	%rd203, %rd202, %rd31;
	ld.global.nc.f64 	%fd449, [%rd203];
	mul.f64 	%fd450, %fd449, %fd352;
	sub.f64 	%fd451, %fd448, %fd450;
	mul.f64 	%fd452, %fd352, %fd415;
	sub.f64 	%fd453, %fd451, %fd452;
	mul.f64 	%fd454, %fd325, %fd453;
	sub.f64 	%fd455, %fd445, %fd454;
	ld.global.nc.f64 	%fd456, [%rd71+2276736];
	mul.f64 	%fd457, %fd358, %fd456;
	fma.rn.f64 	%fd458, %fd422, %fd358, %fd457;
	add.s64 	%rd204, %rd21, %rd139;
	add.s64 	%rd205, %rd204, %rd29;
	add.s64 	%rd206, %rd205, %rd31;
	ld.global.nc.f64 	%fd459, [%rd206];
	mul.f64 	%fd460, %fd459, %fd361;
	sub.f64 	%fd461, %fd458, %fd460;
	mul.f64 	%fd462, %fd361, %fd424;
	sub.f64 	%fd463, %fd461, %fd462;
	fma.rn.f64 	%fd464, %fd331, %fd463, %fd455;
	ld.global.nc.f64 	%fd465, [%rd71+3035648];
	mul.f64 	%fd466, %fd366, %fd465;
	fma.rn.f64 	%fd467, %fd430, %fd366, %fd466;
	add.s64 	%rd207, %rd21, %rd143;
	add.s64 	%rd208, %rd207, %rd29;
	add.s64 	%rd209, %rd208, %rd31;
	ld.global.nc.f64 	%fd468, [%rd209];
	mul.f64 	%fd469, %fd468, %fd369;
	sub.f64 	%fd470, %fd467, %fd469;
	mul.f64 	%fd471, %fd369, %fd432;
	sub.f64 	%fd472, %fd470, %fd471;
	mul.f64 	%fd473, %fd336, %fd472;
	sub.f64 	%fd474, %fd464, %fd473;
	sub.f64 	%fd475, %fd316, %fd474;
	add.s64 	%rd210, %rd22, %rd27;
	add.s64 	%rd211, %rd210, %rd29;
	add.s64 	%rd212, %rd211, %rd31;
	st.global.f64 	[%rd212], %fd339;
	add.s64 	%rd213, %rd23, %rd27;
	add.s64 	%rd214, %rd213, %rd29;
	add.s64 	%rd215, %rd214, %rd31;
	st.global.f64 	[%rd215], %fd374;
	add.s64 	%rd216, %rd24, %rd27;
	add.s64 	%rd217, %rd216, %rd29;
	add.s64 	%rd218, %rd217, %rd31;
	st.global.f64 	[%rd218], %fd401;
	add.s64 	%rd219, %rd25, %rd27;
	add.s64 	%rd220, %rd219, %rd29;
	add.s64 	%rd221, %rd220, %rd31;
	st.global.f64 	[%rd221], %fd436;
	add.s64 	%rd222, %rd26, %rd27;
	add.s64 	%rd223, %rd222, %rd29;
	add.s64 	%rd224, %rd223, %rd31;
	st.global.f64 	[%rd224], %fd475;
$L__BB0_2:
	ret;

}


// ===== COMPILED SASS (sm_100) =====

	.target	sm_100

	.elftype	@"ET_EXEC"


//--------------------- .note.nv.tkinfo           --------------------------
	.section	.note.nv.tkinfo,"",@"SHT_NOTE"
	.sectionflags	@"SHF_NOTE_NV_TKINFO"
	.tkinfo
        /*0018*/ 	.word	0x00000002
        /*0030*/ 	.string	""
        /*0030*/ 	.string	"ptxas"
        /*0030*/ 	.string	"Cuda compilation tools, release 13.0, V13.0.88"
        /*0030*/ 	.string	"Build cuda_13.0.r13.0/compiler.36424714_0"
        /*0030*/ 	.string	"-arch sm_100 -m 64 "



//--------------------- .note.nv.cuinfo           --------------------------
	.section	.note.nv.cuinfo,"",@"SHT_NOTE"
	.sectionflags	@"SHF_NOTE_NV_CUINFO"
        /*0018*/ 	.short	0x0002
        /*001a*/ 	.short	0x0064
        /*001c*/ 	.short	0x0082
	.zero		2


//--------------------- .nv.info                  --------------------------
	.section	.nv.info,"",@"SHT_CUDA_INFO"
	.align	4


	//----- nvinfo : EIATTR_REGCOUNT
	.align		4
        /*0000*/ 	.byte	0x04, 0x2f
        /*0002*/ 	.short	(.L_1 - .L_0)
	.align		4
.L_0:
        /*0004*/ 	.word	index@(_Z7hyptermPdS_S_S_S_S_S_S_S_S_S_S_S_dddiii)
        /*0008*/ 	.word	0x00000058


	//----- nvinfo : EIATTR_FRAME_SIZE
	.align		4
.L_1:
        /*000c*/ 	.byte	0x04, 0x11
        /*000e*/ 	.short	(.L_3 - .L_2)
	.align		4
.L_2:
        /*0010*/ 	.word	index@(_Z7hyptermPdS_S_S_S_S_S_S_S_S_S_S_S_dddiii)
        /*0014*/ 	.word	0x00000000


	//----- nvinfo : EIATTR_MIN_STACK_SIZE
	.align		4
.L_3:
        /*0018*/ 	.byte	0x04, 0x12
        /*001a*/ 	.short	(.L_5 - .L_4)
	.align		4
.L_4:
        /*001c*/ 	.word	index@(_Z7hyptermPdS_S_S_S_S_S_S_S_S_S_S_S_dddiii)
        /*0020*/ 	.word	0x00000000
.L_5:


//--------------------- .nv.compat                --------------------------
	.section	.nv.compat,"",@"SHT_CUDA_COMPAT_INFO"
	.align	4
        /*0000*/ 	.byte	0x02, 0x09, 0x00, 0x00, 0x02, 0x02, 0x01, 0x00, 0x02, 0x05, 0x05, 0x00, 0x03, 0x07, 0x01, 0x01
        /*0010*/ 	.byte	0x02, 0x03, 0x00, 0x00, 0x02, 0x06, 0x01, 0x00, 0x04, 0x0b, 0x08, 0x00, 0x01, 0x00, 0x00, 0x00
        /*0020*/ 	.byte	0x00, 0x00, 0x00, 0x00


//--------------------- .nv.info._Z7hyptermPdS_S_S_S_S_S_S_S_S_S_S_S_dddiii --------------------------
	.section	.nv.info._Z7hyptermPdS_S_S_S_S_S_S_S_S_S_S_S_dddiii,"",@"SHT_CUDA_INFO"
	.sectionflags	@""
	.align	4


	//----- nvinfo : EIATTR_CUDA_API_VERSION
	.align		4
        /*0000*/ 	.byte	0x04, 0x37
        /*0002*/ 	.short	(.L_7 - .L_6)
.L_6:
        /*0004*/ 	.word	0x00000082


	//----- nvinfo : EIATTR_KPARAM_INFO
	.align		4
.L_7:
        /*0008*/ 	.byte	0x04, 0x17
        /*000a*/ 	.short	(.L_9 - .L_8)
.L_8:
        /*000c*/ 	.word	0x00000000
        /*0010*/ 	.short	0x0012
        /*0012*/ 	.short	0x0088
        /*0014*/ 	.byte	0x00, 0xf0, 0x11, 0x00


	//----- nvinfo : EIATTR_KPARAM_INFO
	.align		4
.L_9:
        /*0018*/ 	.byte	0x04, 0x17
        /*001a*/ 	.short	(.L_11 - .L_10)
.L_10:
        /*001c*/ 	.word	0x00000000
        /*0020*/ 	.short	0x0011
        /*0022*/ 	.short	0x0084
        /*0024*/ 	.byte	0x00, 0xf0, 0x11, 0x00


	//----- nvinfo : EIATTR_KPARAM_INFO
	.align		4
.L_11:
        /*0028*/ 	.byte	0x04, 0x17
        /*002a*/ 	.short	(.L_13 - .L_12)
.L_12:
        /*002c*/ 	.word	0x00000000
        /*0030*/ 	.short	0x0010
        /*0032*/ 	.short	0x0080
        /*0034*/ 	.byte	0x00, 0xf0, 0x11, 0x00


	//----- nvinfo : EIATTR_KPARAM_INFO
	.align		4
.L_13:
        /*0038*/ 	.byte	0x04, 0x17
        /*003a*/ 	.short	(.L_15 - .L_14)
.L_14:
        /*003c*/ 	.word	0x00000000
        /*0040*/ 	.short	0x000f
        /*0042*/ 	.short	0x0078
        /*0044*/ 	.byte	0x00, 0xf0, 0x21, 0x00


	//----- nvinfo : EIATTR_KPARAM_INFO
	.align		4
.L_15:
        /*0048*/ 	.byte	0x04, 0x17
        /*004a*/ 	.short	(.L_17 - .L_16)
.L_16:
        /*004c*/ 	.word	0x00000000
        /*0050*/ 	.short	0x000e
        /*0052*/ 	.short	0x0070
        /*0054*/ 	.byte	0x00, 0xf0, 0x21, 0x00


	//----- nvinfo : EIATTR_KPARAM_INFO
	.align		4
.L_17:
        /*0058*/ 	.byte	0x04, 0x17
        /*005a*/ 	.short	(.L_19 - .L_18)
.L_18:
        /*005c*/ 	.word	0x00000000
        /*0060*/ 	.short	0x000d
        /*0062*/ 	.short	0x0068
        /*0064*/ 	.byte	0x00, 0xf0, 0x21, 0x00


	//----- nvinfo : EIATTR_KPARAM_INFO
	.align		4
.L_19:
        /*0068*/ 	.byte	0x04, 0x17
        /*006a*/ 	.short	(.L_21 - .L_20)
.L_20:
        /*006c*/ 	.word	0x00000000
        /*0070*/ 	.short	0x000c
        /*0072*/ 	.short	0x0060
        /*0074*/ 	.byte	0x00, 0xf5, 0x21, 0x00


	//----- nvinfo : EIATTR_KPARAM_INFO
	.align		4
.L_21:
        /*0078*/ 	.byte	0x04, 0x17
        /*007a*/ 	.short	(.L_23 - .L_22)
.L_22:
        /*007c*/ 	.word	0x00000000
        /*0080*/ 	.short	0x000b
        /*0082*/ 	.short	0x0058
        /*0084*/ 	.byte	0x00, 0xf5, 0x21, 0x00


	//----- nvinfo : EIATTR_KPARAM_INFO
	.align		4
.L_23:
        /*0088*/ 	.byte	0x04, 0x17
        /*008a*/ 	.short	(.L_25 - .L_24)
.L_24:
        /*008c*/ 	.word	0x00000000
        /*0090*/ 	.short	0x000a
        /*0092*/ 	.short	0x0050
        /*0094*/ 	.byte	0x00, 0xf5, 0x21, 0x00


	//----- nvinfo : EIATTR_KPARAM_INFO
	.align		4
.L_25:
        /*0098*/ 	.byte	0x04, 0x17
        /*009a*/ 	.short	(.L_27 - .L_26)
.L_26:
        /*009c*/ 	.word	0x00000000
        /*00a0*/ 	.short	0x0009
        /*00a2*/ 	.short	0x0048
        /*00a4*/ 	.byte	0x00, 0xf5, 0x21, 0x00


	//----- nvinfo : EIATTR_KPARAM_INFO
	.align		4
.L_27:
        /*00a8*/ 	.byte	0x04, 0x17
        /*00aa*/ 	.short	(.L_29 - .L_28)
.L_28:
        /*00ac*/ 	.word	0x00000000
        /*00b0*/ 	.short	0x0008
        /*00b2*/ 	.short	0x0040
        /*00b4*/ 	.byte	0x00, 0xf5, 0x21, 0x00


	//----- nvinfo : EIATTR_KPARAM_INFO
	.align		4
.L_29:
        /*00b8*/ 	.byte	0x04, 0x17
        /*00ba*/ 	.short	(.L_31 - .L_30)
.L_30:
        /*00bc*/ 	.word	0x00000000
        /*00c0*/ 	.short	0x0007
        /*00c2*/ 	.short	0x0038
        /*00c4*/ 	.byte	0x00, 0xf5, 0x21, 0x00


	//----- nvinfo : EIATTR_KPARAM_INFO
	.align		4
.L_31:
        /*00c8*/ 	.byte	0x04, 0x17
        /*00ca*/ 	.short	(.L_33 - .L_32)
.L_32:
        /*00cc*/ 	.word	0x00000000
        /*00d0*/ 	.short	0x0006
        /*00d2*/ 	.short	0x0030
        /*00d4*/ 	.byte	0x00, 0xf5, 0x21, 0x00


	//----- nvinfo : EIATTR_KPARAM_INFO
	.align		4
.L_33:
        /*00d8*/ 	.byte	0x04, 0x17
        /*00da*/ 	.short	(.L_35 - .L_34)
.L_34:
        /*00dc*/ 	.word	0x00000000
        /*00e0*/ 	.short	0x0005
        /*00e2*/ 	.short	0x0028
        /*00e4*/ 	.byte	0x00, 0xf5, 0x21, 0x00


	//----- nvinfo : EIATTR_KPARAM_INFO
	.align		4
.L_35:
        /*00e8*/ 	.byte	0x04, 0x17
        /*00ea*/ 	.short	(.L_37 - .L_36)
.L_36:
        /*00ec*/ 	.word	0x00000000
        /*00f0*/ 	.short	0x0004
        /*00f2*/ 	.short	0x0020
        /*00f4*/ 	.byte	0x00, 0xf5, 0x21, 0x00


	//----- nvinfo : EIATTR_KPARAM_INFO
	.align		4
.L_37:
        /*00f8*/ 	.byte	0x04, 0x17
        /*00fa*/ 	.short	(.L_39 - .L_38)
.L_38:
        /*00fc*/ 	.word	0x00000000
        /*0100*/ 	.short	0x0003
        /*0102*/ 	.short	0x0018
        /*0104*/ 	.byte	0x00, 0xf5, 0x21, 0x00


	//----- nvinfo : EIATTR_KPARAM_INFO
	.align		4
.L_39:
        /*0108*/ 	.byte	0x04, 0x17
        /*010a*/ 	.short	(.L_41 - .L_40)
.L_40:
        /*010c*/ 	.word	0x00000000
        /*0110*/ 	.short	0x0002
        /*0112*/ 	.short	0x0010
        /*0114*/ 	.byte	0x00, 0xf5, 0x21, 0x00


	//----- nvinfo : EIATTR_KPARAM_INFO
	.align		4
.L_41:
        /*0118*/ 	.byte	0x04, 0x17
        /*011a*/ 	.short	(.L_43 - .L_42)
.L_42:
        /*011c*/ 	.word	0x00000000
        /*0120*/ 	.short	0x0001
        /*0122*/ 	.short	0x0008
        /*0124*/ 	.byte	0x00, 0xf5, 0x21, 0x00


	//----- nvinfo : EIATTR_KPARAM_INFO
	.align		4
.L_43:
        /*0128*/ 	.byte	0x04, 0x17
        /*012a*/ 	.short	(.L_45 - .L_44)
.L_44:
        /*012c*/ 	.word	0x00000000
        /*0130*/ 	.short	0x0000
        /*0132*/ 	.short	0x0000
        /*0134*/ 	.byte	0x00, 0xf5, 0x21, 0x00


	//----- nvinfo : EIATTR_SPARSE_MMA_MASK
	.align		4
.L_45:
        /*0138*/ 	.byte	0x03, 0x50
        /*013a*/ 	.short	0x0000


	//----- nvinfo : EIATTR_MAXREG_COUNT
	.align		4
        /*013c*/ 	.byte	0x03, 0x1b
        /*013e*/ 	.short	0x00ff


	//----- nvinfo : EIATTR_MERCURY_ISA_VERSION
	.align		4
        /*0140*/ 	.byte	0x03, 0x5f
        /*0142*/ 	.short	0x0101


	//----- nvinfo : EIATTR_VRC_CTA_INIT_COUNT
	.align		4
        /*0144*/ 	.byte	0x02, 0x4a
	.zero		1
	.zero		1


	//----- nvinfo : EIATTR_EXIT_INSTR_OFFSETS
	.align		4
        /*0148*/ 	.byte	0x04, 0x1c
        /*014a*/ 	.short	(.L_47 - .L_46)


	//   ....[0]....
.L_46:
        /*014c*/ 	.word	0x00000130


	//   ....[1]....
        /*0150*/ 	.word	0x000029b0


	//----- nvinfo : EIATTR_CBANK_PARAM_SIZE
	.align		4
.L_47:
        /*0154*/ 	.byte	0x03, 0x19
        /*0156*/ 	.short	0x008c


	//----- nvinfo : EIATTR_PARAM_CBANK
	.align		4
        /*0158*/ 	.byte	0x04, 0x0a
        /*015a*/ 	.short	(.L_49 - .L_48)
	.align		4
.L_48:
        /*015c*/ 	.word	index@(.nv.constant0._Z7hyptermPdS_S_S_S_S_S_S_S_S_S_S_S_dddiii)
        /*0160*/ 	.short	0x0380
        /*0162*/ 	.short	0x008c


	//----- nvinfo : EIATTR_SW_WAR
	.align		4
.L_49:
        /*0164*/ 	.byte	0x04, 0x36
        /*0166*/ 	.short	(.L_51 - .L_50)
.L_50:
        /*0168*/ 	.word	0x00000008
.L_51:


//--------------------- .nv.callgraph             --------------------------
	.section	.nv.callgraph,"",@"SHT_CUDA_CALLGRAPH"
	.align	4
	.sectionentsize	8
	.align		4
        /*0000*/ 	.word	0x00000000
	.align		4
        /*0004*/ 	.word	0xffffffff
	.align		4
        /*0008*/ 	.word	0x00000000
	.align		4
        /*000c*/ 	.word	0xfffffffe
	.align		4
        /*0010*/ 	.word	0x00000000
	.align		4
        /*0014*/ 	.word	0xfffffffd
	.align		4
        /*0018*/ 	.word	0x00000000
	.align		4
        /*001c*/ 	.word	0xfffffffc


//--------------------- .text._Z7hyptermPdS_S_S_S_S_S_S_S_S_S_S_S_dddiii --------------------------
	.section	.text._Z7hyptermPdS_S_S_S_S_S_S_S_S_S_S_S_dddiii,"ax",@progbits
	.align	128
        .global         _Z7hyptermPdS_S_S_S_S_S_S_S_S_S_S_S_dddiii
        .type           _Z7hyptermPdS_S_S_S_S_S_S_S_S_S_S_S_dddiii,@function
        .size           _Z7hyptermPdS_S_S_S_S_S_S_S_S_S_S_S_dddiii,(.L_x_1 - _Z7hyptermPdS_S_S_S_S_S_S_S_S_S_S_S_dddiii)
        .other          _Z7hyptermPdS_S_S_S_S_S_S_S_S_S_S_S_dddiii,@"STO_CUDA_ENTRY STV_DEFAULT"
_Z7hyptermPdS_S_S_S_S_S_S_S_S_S_S_S_dddiii:
.text._Z7hyptermPdS_S_S_S_S_S_S_S_S_S_S_S_dddiii:
[----:B------:R-:W-:Y:S01]  /*0000*/  LDC R1, c[0x0][0x37c] ;  /* 0x0000df00ff017b82 */ /* 0x000fe20000000800 */
[----:B------:R-:W0:Y:S01]  /*0010*/  S2R R6, SR_CTAID.Y ;  /* 0x0000000000067919 */ /* 0x000e220000002600 */
[----:B------:R-:W1:Y:S01]  /*0020*/  LDCU UR5, c[0x0][0x360] ;  /* 0x00006c00ff0577ac */ /* 0x000e620008000800 */
[----:B------:R-:W0:Y:S01]  /*0030*/  S2R R5, SR_TID.Y ;  /* 0x0000000000057919 */ /* 0x000e220000002200 */
[----:B------:R-:W0:Y:S01]  /*0040*/  LDCU UR6, c[0x0][0x364] ;  /* 0x00006c80ff0677ac */ /* 0x000e220008000800 */
[----:B------:R-:W1:Y:S01]  /*0050*/  S2R R3, SR_CTAID.X ;  /* 0x0000000000037919 */ /* 0x000e620000002500 */
[----:B------:R-:W2:Y:S01]  /*0060*/  LDCU UR7, c[0x0][0x368] ;  /* 0x00006d00ff0777ac */ /* 0x000ea20008000800 */
[----:B------:R-:W1:Y:S01]  /*0070*/  S2R R0, SR_TID.X ;  /* 0x0000000000007919 */ /* 0x000e620000002100 */
[----:B------:R-:W3:Y:S01]  /*0080*/  LDCU UR4, c[0x0][0x408] ;  /* 0x00008100ff0477ac */ /* 0x000ee20008000800 */
[----:B------:R-:W2:Y:S01]  /*0090*/  S2R R2, SR_CTAID.Z ;  /* 0x0000000000027919 */ /* 0x000ea20000002700 */
[----:B------:R-:W2:Y:S01]  /*00a0*/  S2R R7, SR_TID.Z ;  /* 0x0000000000077919 */ /* 0x000ea20000002300 */
[----:B---3--:R-:W-:Y:S01]  /*00b0*/  UIADD3 UR4, UPT, UPT, UR4, -0x5, URZ ;  /* 0xfffffffb04047890 */ /* 0x008fe2000fffe0ff */
[----:B0-----:R-:W-:-:S02]  /*00c0*/  IMAD R6, R6, UR6, R5 ;  /* 0x0000000606067c24 */ /* 0x001fc4000f8e0205 */
[----:B-1----:R-:W-:Y:S02]  /*00d0*/  IMAD R3, R3, UR5, R0 ;  /* 0x0000000503037c24 */ /* 0x002fe4000f8e0200 */
[----:B--2---:R-:W-:-:S05]  /*00e0*/  IMAD R5, R2, UR7, R7 ;  /* 0x0000000702057c24 */ /* 0x004fca000f8e0207 */
[CCC-:B------:R-:W-:Y:S02]  /*00f0*/  VIMNMX3.U32 R0, R3.reuse, R6.reuse, R5.reuse, PT ;  /* 0x000000060300720f */ /* 0x1c0fe40003800005 */
[----:B------:R-:W-:Y:S02]  /*0100*/  VIMNMX3 R2, R3, R6, R5, !PT ;  /* 0x000000060302720f */ /* 0x000fe40007800105 */
[----:B------:R-:W-:-:S04]  /*0110*/  ISETP.GE.U32.AND P0, PT, R0, 0x4, PT ;  /* 0x000000040000780c */ /* 0x000fc80003f06070 */
[----:B------:R-:W-:-:S13]  /*0120*/  ISETP.GT.OR P0, PT, R2, UR4, !P0 ;  /* 0x0000000402007c0c */ /* 0x000fda000c704670 */
[----:B------:R-:W-:Y:S05]  /*0130*/  @P0 EXIT ;  /* 0x000000000000094d */ /* 0x000fea0003800000 */
[----:B------:R-:W0:Y:S01]  /*0140*/  LDC.64 R12, c[0x0][0x3a8] ;  /* 0x0000ea00ff0c7b82 */ /* 0x000e220000000a00 */
[----:B------:R-:W1:Y:S01]  /*0150*/  LDCU.64 UR4, c[0x0][0x358] ;  /* 0x00006b00ff0477ac */ /* 0x000e620008000a00 */
[C---:B------:R-:W-:Y:S02]  /*0160*/  IADD3 R4, PT, PT, R3.reuse, -0x2, RZ ;  /* 0xfffffffe03047810 */ /* 0x040fe40007ffe0ff */
[----:B------:R-:W-:-:S04]  /*0170*/  IADD3 R72, PT, PT, R3, -0x1, RZ ;  /* 0xffffffff03487810 */ /* 0x000fc80007ffe0ff */
[----:B------:R-:W2:Y:S08]  /*0180*/  LDC.64 R32, c[0x0][0x3c8] ;  /* 0x0000f200ff207b82 */ /* 0x000eb00000000a00 */
[----:B------:R-:W3:Y:S01]  /*0190*/  LDC.64 R38, c[0x0][0x3b0] ;  /* 0x0000ec00ff267b82 */ /* 0x000ee20000000a00 */
[----:B0-----:R-:W-:-:S04]  /*01a0*/  IMAD.WIDE.U32 R12, R5, 0xb9480, R12 ;  /* 0x000b9480050c7825 */ /* 0x001fc800078e000c */
[----:B------:R-:W-:-:S04]  /*01b0*/  IMAD.WIDE.U32 R12, R6, 0x9a0, R12 ;  /* 0x000009a0060c7825 */ /* 0x000fc800078e000c */
[----:B--2---:R-:W-:-:S04]  /*01c0*/  IMAD.WIDE.U32 R32, R5, 0xb9480, R32 ;  /* 0x000b948005207825 */ /* 0x004fc800078e0020 */
[----:B------:R-:W-:-:S04]  /*01d0*/  IMAD.WIDE.U32 R40, R4, 0x8, R12 ;  /* 0x0000000804287825 */ /* 0x000fc800078e000c */
[----:B------:R-:W-:Y:S02]  /*01e0*/  IMAD.WIDE.U32 R32, R6, 0x9a0, R32 ;  /* 0x000009a006207825 */ /* 0x000fe400078e0020 */
[----:B-1----:R-:W2:Y:S02]  /*01f0*/  LDG.E.64.CONSTANT R40, desc[UR4][R40.64] ;  /* 0x0000000428287981 */ /* 0x002ea4000c1e9b00 */
[----:B------:R-:W-:-:S04]  /*0200*/  IMAD.WIDE.U32 R36, R3, 0x8, R12 ;  /* 0x0000000803247825 */ /* 0x000fc800078e000c */
[----:B------:R-:W-:Y:S01]  /*0210*/  IMAD.WIDE.U32 R56, R4, 0x8, R32 ;  /* 0x0000000804387825 */ /* 0x000fe200078e0020 */
[----:B------:R-:W2:Y:S03]  /*0220*/  LDG.E.64.CONSTANT R16, desc[UR4][R36.64+0x10] ;  /* 0x0000100424107981 */ /* 0x000ea6000c1e9b00 */
[C---:B------:R-:W-:Y:S01]  /*0230*/  IMAD.WIDE.U32 R14, R72.reuse, 0x8, R12 ;  /* 0x00000008480e7825 */ /* 0x040fe200078e000c */
[----:B------:R-:W4:Y:S03]  /*0240*/  LDG.E.64.CONSTANT R20, desc[UR4][R36.64+0x8] ;  /* 0x0000080424147981 */ /* 0x000f26000c1e9b00 */
[--C-:B------:R-:W-:Y:S01]  /*0250*/  IMAD.WIDE.U32 R52, R72, 0x8, R32.reuse ;  /* 0x0000000848347825 */ /* 0x100fe200078e0020 */
[----:B------:R-:W5:Y:S03]  /*0260*/  LDG.E.64.CONSTANT R56, desc[UR4][R56.64] ;  /* 0x0000000438387981 */ /* 0x000f66000c1e9b00 */
[----:B------:R-:W-:Y:S01]  /*0270*/  IMAD.WIDE.U32 R50, R3, 0x8, R32 ;  /* 0x0000000803327825 */ /* 0x000fe200078e0020 */
[----:B------:R-:W4:Y:S03]  /*0280*/  LDG.E.64.CONSTANT R14, desc[UR4][R14.64] ;  /* 0x000000040e0e7981 */ /* 0x000f26000c1e9b00 */
[----:B---3--:R-:W-:Y:S01]  /*0290*/  IMAD.WIDE.U32 R38, R5, 0xb9480, R38 ;  /* 0x000b948005267825 */ /* 0x008fe200078e0026 */
[----:B------:R-:W4:Y:S04]  /*02a0*/  LDG.E.64.CONSTANT R52, desc[UR4][R52.64] ;  /* 0x0000000434347981 */ /* 0x000f28000c1e9b00 */
[----:B------:R-:W3:Y:S01]  /*02b0*/  LDG.E.64.CONSTANT R10, desc[UR4][R50.64+0x10] ;  /* 0x00001004320a7981 */ /* 0x000ee2000c1e9b00 */
[----:B------:R-:W-:Y:S01]  /*02c0*/  IMAD.WIDE.U32 R30, R6, 0x9a0, R38 ;  /* 0x000009a0061e7825 */ /* 0x000fe200078e0026 */
[----:B------:R-:W-:-:S02]  /*02d0*/  IADD3 R7, PT, PT, R3, -0x2, RZ ;  /* 0xfffffffe03077810 */ /* 0x000fc40007ffe0ff */
[----:B------:R-:W-:Y:S01]  /*02e0*/  IADD3 R70, PT, PT, R3, -0x3, RZ ;  /* 0xfffffffd03467810 */ /* 0x000fe20007ffe0ff */
[----:B------:R-:W3:Y:S02]  /*02f0*/  LDG.E.64.CONSTANT R22, desc[UR4][R36.64+0x18] ;  /* 0x0000180424167981 */ /* 0x000ee4000c1e9b00 */
[----:B------:R-:W-:Y:S01]  /*0300*/  IMAD.WIDE.U32 R62, R7, 0x8, R30 ;  /* 0x00000008073e7825 */ /* 0x000fe200078e001e */
[C---:B------:R-:W-:Y:S01]  /*0310*/  IADD3 R2, PT, PT, R3.reuse, -0x1, RZ ;  /* 0xffffffff03027810 */ /* 0x040fe20007ffe0ff */
[----:B------:R-:W3:Y:S04]  /*0320*/  LDG.E.64.CONSTANT R46, desc[UR4][R50.64+0x18] ;  /* 0x00001804322e7981 */ /* 0x000ee8000c1e9b00 */
[----:B------:R-:W3:Y:S01]  /*0330*/  LDG.E.64.CONSTANT R62, desc[UR4][R62.64] ;  /* 0x000000043e3e7981 */ /* 0x000ee2000c1e9b00 */
[----:B------:R-:W-:Y:S01]  /*0340*/  IMAD.WIDE.U32 R34, R70, 0x8, R12 ;  /* 0x0000000846227825 */ /* 0x000fe200078e000c */
[----:B------:R-:W-:-:S02]  /*0350*/  IADD3 R73, PT, PT, R3, -0x4, RZ ;  /* 0xfffffffc03497810 */ /* 0x000fc40007ffe0ff */
[----:B------:R-:W3:Y:S01]  /*0360*/  LDG.E.64.CONSTANT R42, desc[UR4][R50.64+0x8] ;  /* 0x00000804322a7981 */ /* 0x000ee2000c1e9b00 */
[----:B------:R-:W-:-:S03]  /*0370*/  IMAD.WIDE.U32 R48, R3, 0x8, R30 ;  /* 0x0000000803307825 */ /* 0x000fc600078e001e */
[----:B------:R-:W3:Y:S01]  /*0380*/  LDG.E.64.CONSTANT R34, desc[UR4][R34.64] ;  /* 0x0000000422227981 */ /* 0x000ee2000c1e9b00 */
[----:B------:R-:W-:-:S03]  /*0390*/  IMAD.WIDE.U32 R24, R70, 0x8, R32 ;  /* 0x0000000846187825 */ /* 0x000fc600078e0020 */
[----:B------:R-:W3:Y:S04]  /*03a0*/  LDG.E.64.CONSTANT R8, desc[UR4][R48.64+0x10] ;  /* 0x0000100430087981 */ /* 0x000ee8000c1e9b00 */
[----:B------:R-:W3:Y:S01]  /*03b0*/  LDG.E.64.CONSTANT R24, desc[UR4][R24.64] ;  /* 0x0000000418187981 */ /* 0x000ee2000c1e9b00 */
[----:B------:R-:W-:-:S03]  /*03c0*/  IMAD.WIDE.U32 R26, R2, 0x8, R30 ;  /* 0x00000008021a7825 */ /* 0x000fc600078e001e */
[----:B------:R-:W3:Y:S01]  /*03d0*/  LDG.E.64.CONSTANT R28, desc[UR4][R48.64+0x8] ;  /* 0x00000804301c7981 */ /* 0x000ee2000c1e9b00 */
[----:B------:R-:W-:-:S03]  /*03e0*/  IMAD.WIDE.U32 R18, R73, 0x8, R12 ;  /* 0x0000000849127825 */ /* 0x000fc600078e000c */
[----:B------:R-:W3:Y:S04]  /*03f0*/  LDG.E.64.CONSTANT R26, desc[UR4][R26.64] ;  /* 0x000000041a1a7981 */ /* 0x000ee8000c1e9b00 */
[----:B------:R0:W3:Y:S04]  /*0400*/  LDG.E.64.CONSTANT R68, desc[UR4][R36.64+0x20] ;  /* 0x0000200424447981 */ /* 0x0000e8000c1e9b00 */
[----:B------:R-:W3:Y:S01]  /*0410*/  LDG.E.64.CONSTANT R18, desc[UR4][R18.64] ;  /* 0x0000000412127981 */ /* 0x000ee2000c1e9b00 */
[----:B------:R-:W-:-:S03]  /*0420*/  IADD3 R0, PT, PT, R3, -0x3, RZ ;  /* 0xfffffffd03007810 */ /* 0x000fc60007ffe0ff */
[----:B------:R-:W3:Y:S02]  /*0430*/  LDG.E.64.CONSTANT R60, desc[UR4][R48.64+0x18] ;  /* 0x00001804303c7981 */ /* 0x000ee4000c1e9b00 */
[----:B------:R-:W-:Y:S01]  /*0440*/  IMAD.WIDE.U32 R12, R0, 0x8, R30 ;  /* 0x00000008000c7825 */ /* 0x000fe200078e001e */
[----:B------:R-:W-:Y:S01]  /*0450*/  IADD3 R71, PT, PT, R3, -0x4, RZ ;  /* 0xfffffffc03477810 */ /* 0x000fe20007ffe0ff */
[----:B------:R-:W3:Y:S01]  /*0460*/  LDG.E.64.CONSTANT R64, desc[UR4][R48.64+0x20] ;  /* 0x0000200430407981 */ /* 0x000ee2000c1e9b00 */
[----:B0-----:R-:W0:Y:S03]  /*0470*/  LDC.64 R36, c[0x0][0x3e8] ;  /* 0x0000fa00ff247b82 */ /* 0x001e260000000a00 */
[----:B------:R-:W3:Y:S01]  /*0480*/  LDG.E.64.CONSTANT R12, desc[UR4][R12.64] ;  /* 0x000000040c0c7981 */ /* 0x000ee2000c1e9b00 */
[----:B------:R-:W-:-:S03]  /*0490*/  IMAD.WIDE.U32 R44, R73, 0x8, R32 ;  /* 0x00000008492c7825 */ /* 0x000fc600078e0020 */
[----:B------:R0:W3:Y:S04]  /*04a0*/  LDG.E.64.CONSTANT R32, desc[UR4][R50.64+0x20] ;  /* 0x0000200432207981 */ /* 0x0000e8000c1e9b00 */
[----:B------:R-:W3:Y:S01]  /*04b0*/  LDG.E.64.CONSTANT R44, desc[UR4][R44.64] ;  /* 0x000000042c2c7981 */ /* 0x000ee2000c1e9b00 */
[----:B------:R-:W-:-:S06]  /*04c0*/  IMAD.WIDE.U32 R66, R71, 0x8, R30 ;  /* 0x0000000847427825 */ /* 0x000fcc00078e001e */
[----:B------:R-:W3:Y:S01]  /*04d0*/  LDG.E.64.CONSTANT R66, desc[UR4][R66.64] ;  /* 0x0000000442427981 */ /* 0x000ee2000c1e9b00 */
[----:B------:R-:W-:Y:S01]  /*04e0*/  UMOV UR6, 0x9999999a ;  /* 0x9999999a00067882 */ /* 0x000fe20000000000 */
[----:B------:R-:W-:Y:S02]  /*04f0*/  UMOV UR7, 0x3fc99999 ;  /* 0x3fc9999900077882 */ /* 0x000fe40000000000 */
[----:B0-----:R-:W-:Y:S01]  /*0500*/  DMUL R50, R36, UR6 ;  /* 0x0000000624327c28 */ /* 0x001fe20008000000 */
[----:B------:R-:W-:Y:S01]  /*0510*/  UMOV UR7, 0x3fe99999 ;  /* 0x3fe9999900077882 */ /* 0x000fe20000000000 */
[----:B--2---:R-:W-:Y:S02]  /*0520*/  DADD R30, R16, -R40 ;  /* 0x00000000101e7229 */ /* 0x004fe40000000828 */
[----:B-----5:R-:W-:-:S06]  /*0530*/  DMUL R40, R40, R56 ;  /* 0x0000003828287228 */ /* 0x020fcc0000000000 */
[----:B------:R-:W-:Y:S02]  /*0540*/  DMUL R30, R30, R50 ;  /* 0x000000321e1e7228 */ /* 0x000fe40000000000 */
[----:B----4-:R-:W-:Y:S02]  /*0550*/  DMUL R58, R14, R52 ;  /* 0x000000340e3a7228 */ /* 0x010fe40000000000 */
[----:B------:R-:W-:Y:S02]  /*0560*/  DADD R14, R20, -R14 ;  /* 0x00000000140e7229 */ /* 0x000fe4000000080e */
[----:B---3--:R-:W-:Y:S02]  /*0570*/  DFMA R40, R16, R10, -R40 ;  /* 0x0000000a1028722b */ /* 0x008fe40000000828 */
[----:B------:R-:W-:-:S08]  /*0580*/  DMUL R16, R36, UR6 ;  /* 0x0000000624107c28 */ /* 0x000fd00008000000 */
[----:B------:R-:W-:Y:S01]  /*0590*/  DFMA R30, R14, R16, -R30 ;  /* 0x000000100e1e722b */ /* 0x000fe2000000081e */
[----:B------:R-:W0:Y:S01]  /*05a0*/  LDC.64 R14, c[0x0][0x3b8] ;  /* 0x0000ee00ff0e7b82 */ /* 0x000e220000000a00 */
[----:B------:R-:W-:-:S08]  /*05b0*/  DMUL R62, R56, R62 ;  /* 0x0000003e383e7228 */ /* 0x000fd00000000000 */
[----:B------:R-:W-:Y:S02]  /*05c0*/  DFMA R62, R10, R8, -R62 ;  /* 0x000000080a3e722b */ /* 0x000fe4000000083e */
[----:B------:R-:W-:Y:S02]  /*05d0*/  DADD R8, R22, -R34 ;  /* 0x0000000016087229 */ /* 0x000fe40000000822 */
[----:B------:R-:W-:Y:S01]  /*05e0*/  DMUL R34, R34, R24 ;  /* 0x0000001822227228 */ /* 0x000fe20000000000 */
[----:B------:R-:W-:Y:S01]  /*05f0*/  UMOV UR6, 0x6a7ef9db ;  /* 0x6a7ef9db00067882 */ /* 0x000fe20000000000 */
[----:B------:R-:W-:Y:S01]  /*0600*/  UMOV UR7, 0x3fa374bc ;  /* 0x3fa374bc00077882 */ /* 0x000fe20000000000 */
[----:B------:R-:W-:-:S05]  /*0610*/  DFMA R58, R20, R42, -R58 ;  /* 0x0000002a143a722b */ /* 0x000fca000000083a */
[----:B------:R-:W-:Y:S01]  /*0620*/  DFMA R34, R22, R46, -R34 ;  /* 0x0000002e1622722b */ /* 0x000fe20000000822 */
[----:B0-----:R-:W-:Y:S01]  /*0630*/  IMAD.WIDE.U32 R22, R5, 0xb9480, R14 ;  /* 0x000b948005167825 */ /* 0x001fe200078e000e */
[----:B------:R-:W-:Y:S02]  /*0640*/  DMUL R26, R52, R26 ;  /* 0x0000001a341a7228 */ /* 0x000fe40000000000 */
[----:B------:R-:W-:Y:S01]  /*0650*/  DMUL R20, R36, UR6 ;  /* 0x0000000624147c28 */ /* 0x000fe20008000000 */
[----:B------:R-:W-:Y:S01]  /*0660*/  IMAD.WIDE.U32 R54, R6, 0x9a0, R22 ;  /* 0x000009a006367825 */ /* 0x000fe200078e0016 */
[----:B------:R-:W-:Y:S01]  /*0670*/  UMOV UR6, 0x3126e979 ;  /* 0x3126e97900067882 */ /* 0x000fe20000000000 */
[----:B------:R-:W-:-:S03]  /*0680*/  UMOV UR7, 0x3f6cac08 ;  /* 0x3f6cac0800077882 */ /* 0x000fc60000000000 */
[----:B------:R-:W-:Y:S02]  /*0690*/  DFMA R26, R42, R28, -R26 ;  /* 0x0000001c2a1a722b */ /* 0x000fe4000000081a */
[----:B------:R-:W-:Y:S02]  /*06a0*/  DFMA R8, R8, R20, R30 ;  /* 0x000000140808722b */ /* 0x000fe4000000001e */
[----:B------:R-:W-:Y:S01]  /*06b0*/  DMUL R36, R36, UR6 ;  /* 0x0000000624247c28 */ /* 0x000fe20008000000 */
[----:B------:R-:W-:Y:S01]  /*06c0*/  IMAD.WIDE.U32 R30, R7, 0x8, R54 ;  /* 0x00000008071e7825 */ /* 0x000fe200078e0036 */
[----:B------:R-:W-:Y:S02]  /*06d0*/  DADD R28, R68, -R18 ;  /* 0x00000000441c7229 */ /* 0x000fe40000000812 */
[----:B------:R-:W-:-:S03]  /*06e0*/  DMUL R62, R50, R62 ;  /* 0x0000003e323e7228 */ /* 0x000fc60000000000 */
[----:B------:R-:W2:Y:S03]  /*06f0*/  LDG.E.64.CONSTANT R30, desc[UR4][R30.64] ;  /* 0x000000041e1e7981 */ /* 0x000ea6000c1e9b00 */
[----:B------:R-:W-:Y:S01]  /*0700*/  DFMA R28, R28, -R36, R8 ;  /* 0x800000241c1c722b */ /* 0x000fe20000000008 */
[----:B------:R-:W-:Y:S01]  /*0710*/  IMAD.WIDE.U32 R8, R3, 0x8, R54 ;  /* 0x0000000803087825 */ /* 0x000fe200078e0036 */
[----:B------:R-:W-:-:S04]  /*0720*/  DFMA R62, R16, R26, -R62 ;  /* 0x0000001a103e722b */ /* 0x000fc8000000083e */
[----:B------:R-:W3:Y:S01]  /*0730*/  LDG.E.64.CONSTANT R26, desc[UR4][R8.64+0x10] ;  /* 0x00001004081a7981 */ /* 0x000ee2000c1e9b00 */
[----:B------:R-:W-:-:S08]  /*0740*/  DMUL R12, R24, R12 ;  /* 0x0000000c180c7228 */ /* 0x000fd00000000000 */
[----:B------:R-:W-:Y:S01]  /*0750*/  DFMA R12, R46, R60, -R12 ;  /* 0x0000003c2e0c722b */ /* 0x000fe2000000080c */
[----:B------:R-:W-:Y:S01]  /*0760*/  IMAD.WIDE.U32 R60, R2, 0x8, R54 ;  /* 0x00000008023c7825 */ /* 0x000fe200078e0036 */
[----:B------:R-:W-:-:S05]  /*0770*/  DMUL R18, R18, R44 ;  /* 0x0000002c12127228 */ /* 0x000fca0000000000 */
[----:B------:R-:W4:Y:S01]  /*0780*/  LDG.E.64.CONSTANT R60, desc[UR4][R60.64] ;  /* 0x000000043c3c7981 */ /* 0x000f22000c1e9b00 */
[----:B------:R-:W-:-:S03]  /*0790*/  DFMA R12, R20, R12, R62 ;  /* 0x0000000c140c722b */ /* 0x000fc6000000003e */
[----:B------:R-:W5:Y:S01]  /*07a0*/  LDG.E.64.CONSTANT R62, desc[UR4][R8.64+0x8] ;  /* 0x00000804083e7981 */ /* 0x000f62000c1e9b00 */
[----:B------:R-:W-:Y:S01]  /*07b0*/  DFMA R18, R68, R32, -R18 ;  /* 0x000000204412722b */ /* 0x000fe20000000812 */
[----:B------:R-:W-:Y:S01]  /*07c0*/  IMAD.WIDE.U32 R68, R0, 0x8, R54 ;  /* 0x0000000800447825 */ /* 0x000fe200078e0036 */
[----:B------:R-:W-:-:S05]  /*07d0*/  DMUL R66, R44, R66 ;  /* 0x000000422c427228 */ /* 0x000fca0000000000 */
[----:B------:R-:W5:Y:S03]  /*07e0*/  LDG.E.64.CONSTANT R68, desc[UR4][R68.64] ;  /* 0x0000000444447981 */ /* 0x000f66000c1e9b00 */
[----:B------:R-:W-:Y:S01]  /*07f0*/  DFMA R66, R32, R64, -R66 ;  /* 0x000000402042722b */ /* 0x000fe20000000842 */
[----:B------:R-:W5:Y:S07]  /*0800*/  LDG.E.64.CONSTANT R64, desc[UR4][R8.64+0x18] ;  /* 0x0000180408407981 */ /* 0x000f6e000c1e9b00 */
[----:B------:R-:W-:Y:S01]  /*0810*/  DFMA R12, -R36, R66, R12 ;  /* 0x00000042240c722b */ /* 0x000fe2000000010c */
[----:B------:R-:W-:-:S06]  /*0820*/  IMAD.WIDE.U32 R54, R71, 0x8, R54 ;  /* 0x0000000847367825 */ /* 0x000fcc00078e0036 */
[----:B------:R-:W5:Y:S01]  /*0830*/  LDG.E.64.CONSTANT R54, desc[UR4][R54.64] ;  /* 0x0000000436367981 */ /* 0x000f62000c1e9b00 */
[----:B--2---:R-:W-:-:S08]  /*0840*/  DMUL R30, R56, R30 ;  /* 0x0000001e381e7228 */ /* 0x004fd00000000000 */
[----:B---3--:R-:W-:Y:S01]  /*0850*/  DFMA R30, R10, R26, -R30 ;  /* 0x0000001a0a1e722b */ /* 0x008fe2000000081e */
[----:B------:R-:W0:Y:S07]  /*0860*/  LDC.64 R26, c[0x0][0x3e0] ;  /* 0x0000f800ff1a7b82 */ /* 0x000e2e0000000a00 */
[----:B------:R-:W-:Y:S02]  /*0870*/  DMUL R30, R50, R30 ;  /* 0x0000001e321e7228 */ /* 0x000fe40000000000 */
[----:B----4-:R-:W-:Y:S01]  /*0880*/  DMUL R60, R52, R60 ;  /* 0x0000003c343c7228 */ /* 0x010fe20000000000 */
[----:B0-----:R-:W-:-:S07]  /*0890*/  IMAD.WIDE.U32 R26, R5, 0xb9480, R26 ;  /* 0x000b9480051a7825 */ /* 0x001fce00078e001a */
[----:B-----5:R-:W-:Y:S01]  /*08a0*/  DFMA R60, R42, R62, -R60 ;  /* 0x0000003e2a3c722b */ /* 0x020fe2000000083c */
[----:B------:R-:W-:-:S07]  /*08b0*/  IMAD.WIDE.U32 R26, R6, 0x9a0, R26 ;  /* 0x000009a0061a7825 */ /* 0x000fce00078e001a */
[----:B------:R-:W-:Y:S01]  /*08c0*/  DFMA R30, R16, R60, -R30 ;  /* 0x0000003c101e722b */ /* 0x000fe2000000081e */
[----:B------:R-:W-:Y:S01]  /*08d0*/  IMAD.WIDE.U32 R60, R3, 0x8, R26 ;  /* 0x00000008033c7825 */ /* 0x000fe200078e001a */
[----:B------:R-:W-:-:S04]  /*08e0*/  DMUL R68, R24, R68 ;  /* 0x0000004418447228 */ /* 0x000fc80000000000 */
[----:B------:R-:W2:Y:S01]  /*08f0*/  LDG.E.64.CONSTANT R62, desc[UR4][R60.64+0x10] ;  /* 0x000010043c3e7981 */ /* 0x000ea2000c1e9b00 */
[----:B------:R-:W-:-:S03]  /*0900*/  IMAD.WIDE.U32 R66, R4, 0x8, R26 ;  /* 0x0000000804427825 */ /* 0x000fc600078e001a */
[----:B------:R-:W-:Y:S02]  /*0910*/  DFMA R64, R46, R64, -R68 ;  /* 0x000000402e40722b */ /* 0x000fe40000000844 */
[----:B------:R-:W3:Y:S01]  /*0920*/  LDG.E.64.CONSTANT R68, desc[UR4][R60.64+0x8] ;  /* 0x000008043c447981 */ /* 0x000ee2000c1e9b00 */
[----:B------:R-:W-:-:S03]  /*0930*/  IMAD.WIDE.U32 R74, R72, 0x8, R26 ;  /* 0x00000008484a7825 */ /* 0x000fc600078e001a */
[----:B------:R-:W4:Y:S04]  /*0940*/  LDG.E.64.CONSTANT R66, desc[UR4][R66.64] ;  /* 0x0000000442427981 */ /* 0x000f28000c1e9b00 */
[----:B------:R-:W5:Y:S01]  /*0950*/  LDG.E.64.CONSTANT R74, desc[UR4][R74.64] ;  /* 0x000000044a4a7981 */ /* 0x000f62000c1e9b00 */
[----:B------:R-:W-:-:S03]  /*0960*/  DFMA R64, R20, R64, R30 ;  /* 0x000000401440722b */ /* 0x000fc6000000001e */
[----:B------:R-:W5:Y:S01]  /*0970*/  LDG.E.64.CONSTANT R30, desc[UR4][R8.64+0x20] ;  /* 0x00002004081e7981 */ /* 0x000f62000c1e9b00 */
[----:B------:R-:W-:-:S03]  /*0980*/  DMUL R76, R44, R54 ;  /* 0x000000362c4c7228 */ /* 0x000fc60000000000 */
[----:B------:R-:W5:Y:S01]  /*0990*/  LDG.E.64.CONSTANT R54, desc[UR4][R60.64+0x18] ;  /* 0x000018043c367981 */ /* 0x000f62000c1e9b00 */
[----:B--2---:R-:W-:Y:S02]  /*09a0*/  DADD R40, R40, R62 ;  /* 0x0000000028287229 */ /* 0x004fe4000000003e */
[----:B---3--:R-:W-:-:S06]  /*09b0*/  DADD R58, R58, R68 ;  /* 0x000000003a3a7229 */ /* 0x008fcc0000000044 */
[----:B----4-:R-:W-:Y:S02]  /*09c0*/  DADD R40, R40, -R66 ;  /* 0x0000000028287229 */ /* 0x010fe40000000842 */
[----:B-----5:R-:W-:-:S06]  /*09d0*/  DADD R58, R58, -R74 ;  /* 0x000000003a3a7229 */ /* 0x020fcc000000084a */
[----:B------:R-:W-:Y:S02]  /*09e0*/  DMUL R40, R50, R40 ;  /* 0x0000002832287228 */ /* 0x000fe40000000000 */
[----:B------:R-:W-:Y:S01]  /*09f0*/  DFMA R30, R32, R30, -R76 ;  /* 0x0000001e201e722b */ /* 0x000fe2000000084c */
[----:B------:R-:W2:Y:S05]  /*0a00*/  LDG.E.64.CONSTANT R76, desc[UR4][R60.64+0x20] ;  /* 0x000020043c4c7981 */ /* 0x000eaa000c1e9b00 */
[----:B------:R-:W-:Y:S01]  /*0a10*/  DFMA R40, R16, R58, -R40 ;  /* 0x0000003a1028722b */ /* 0x000fe20000000828 */
[----:B------:R-:W-:-:S04]  /*0a20*/  IMAD.WIDE.U32 R58, R70, 0x8, R26 ;  /* 0x00000008463a7825 */ /* 0x000fc800078e001a */
[----:B------:R-:W-:Y:S02]  /*0a30*/  IMAD.WIDE.U32 R26, R73, 0x8, R26 ;  /* 0x00000008491a7825 */ /* 0x000fe400078e001a */
[----:B------:R-:W3:Y:S04]  /*0a40*/  LDG.E.64.CONSTANT R58, desc[UR4][R58.64] ;  /* 0x000000043a3a7981 */ /* 0x000ee8000c1e9b00 */
[----:B------:R-:W4:Y:S01]  /*0a50*/  LDG.E.64.CONSTANT R26, desc[UR4][R26.64] ;  /* 0x000000041a1a7981 */ /* 0x000f22000c1e9b00 */
[----:B------:R-:W-:Y:S01]  /*0a60*/  DADD R72, R34, R54 ;  /* 0x0000000022487229 */ /* 0x000fe20000000036 */
[----:B------:R-:W0:Y:S01]  /*0a70*/  LDC.64 R34, c[0x0][0x3c0] ;  /* 0x0000f000ff227b82 */ /* 0x000e220000000a00 */
[----:B------:R-:W-:Y:S02]  /*0a80*/  DFMA R30, -R36, R30, R64 ;  /* 0x0000001e241e722b */ /* 0x000fe40000000140 */
[----:B--2---:R-:W-:-:S04]  /*0a90*/  DADD R18, R18, R76 ;  /* 0x0000000012127229 */ /* 0x004fc8000000004c */
[----:B---3--:R-:W-:-:S04]  /*0aa0*/  DADD R72, R72, -R58 ;  /* 0x0000000048487229 */ /* 0x008fc8000000083a */
[----:B----4-:R-:W-:-:S04]  /*0ab0*/  DADD R18, R18, -R26 ;  /* 0x0000000012127229 */ /* 0x010fc8000000081a */
[----:B------:R-:W-:-:S08]  /*0ac0*/  DFMA R40, R20, R72, R40 ;  /* 0x000000481428722b */ /* 0x000fd00000000028 */
[----:B------:R-:W-:Y:S01]  /*0ad0*/  DFMA R64, -R36, R18, R40 ;  /* 0x000000122440722b */ /* 0x000fe20000000128 */
[----:B0-----:R-:W-:-:S04]  /*0ae0*/  IMAD.WIDE.U32 R18, R5, 0xb9480, R34 ;  /* 0x000b948005127825 */ /* 0x001fc800078e0022 */
[----:B------:R-:W-:-:S04]  /*0af0*/  IMAD.WIDE.U32 R60, R6, 0x9a0, R18 ;  /* 0x000009a0063c7825 */ /* 0x000fc800078e0012 */
[----:B------:R-:W-:-:S05]  /*0b00*/  IMAD.WIDE.U32 R40, R3, 0x8, R60 ;  /* 0x0000000803287825 */ /* 0x000fca00078e003c */
[----:B------:R-:W2:Y:S01]  /*0b10*/  LDG.E.64.CONSTANT R72, desc[UR4][R40.64+0x8] ;  /* 0x0000080428487981 */ /* 0x000ea2000c1e9b00 */
[----:B------:R-:W-:Y:S01]  /*0b20*/  IMAD.WIDE.U32 R80, R7, 0x8, R60 ;  /* 0x0000000807507825 */ /* 0x000fe200078e003c */
[----:B--2---:R-:W-:-:S08]  /*0b30*/  DMUL R72, R42, R72 ;  /* 0x000000482a487228 */ /* 0x004fd00000000000 */
[----:B------:R-:W-:Y:S02]  /*0b40*/  DFMA R68, R42, R68, R72 ;  /* 0x000000442a44722b */ /* 0x000fe40000000048 */
[----:B------:R-:W2:Y:S04]  /*0b50*/  LDG.E.64.CONSTANT R72, desc[UR4][R40.64+0x10] ;  /* 0x0000100428487981 */ /* 0x000ea8000c1e9b00 */
[----:B------:R-:W3:Y:S01]  /*0b60*/  LDG.E.64.CONSTANT R42, desc[UR4][R80.64] ;  /* 0x00000004502a7981 */ /* 0x000ee2000c1e9b00 */
[----:B------:R-:W-:-:S06]  /*0b70*/  IMAD.WIDE.U32 R78, R2, 0x8, R60 ;  /* 0x00000008024e7825 */ /* 0x000fcc00078e003c */
[----:B------:R-:W4:Y:S01]  /*0b80*/  LDG.E.64.CONSTANT R78, desc[UR4][R78.64] ;  /* 0x000000044e4e7981 */ /* 0x000f22000c1e9b00 */
[----:B--2---:R-:W-:-:S08]  /*0b90*/  DMUL R72, R10, R72 ;  /* 0x000000480a487228 */ /* 0x004fd00000000000 */
[----:B------:R-:W-:Y:S01]  /*0ba0*/  DFMA R72, R10, R62, R72 ;  /* 0x0000003e0a48722b */ /* 0x000fe20000000048 */
[----:B------:R-:W2:Y:S01]  /*0bb0*/  LDG.E.64.CONSTANT R10, desc[UR4][R40.64+0x18] ;  /* 0x00001804280a7981 */ /* 0x000ea2000c1e9b00 */
[----:B------:R-:W-:-:S06]  /*0bc0*/  IMAD.WIDE.U32 R62, R0, 0x8, R60 ;  /* 0x00000008003e7825 */ /* 0x000fcc00078e003c */
[----:B------:R-:W5:Y:S01]  /*0bd0*/  LDG.E.64.CONSTANT R62, desc[UR4][R62.64] ;  /* 0x000000043e3e7981 */ /* 0x000f62000c1e9b00 */
[----:B---3--:R-:W-:-:S03]  /*0be0*/  DFMA R72, R56, -R42, R72 ;  /* 0x8000002a3848722b */ /* 0x008fc60000000048 */
[----:B------:R-:W3:Y:S01]  /*0bf0*/  LDG.E.64.CONSTANT R42, desc[UR4][R40.64+0x20] ;  /* 0x00002004282a7981 */ /* 0x000ee2000c1e9b00 */
[----:B------:R-:W-:Y:S02]  /*0c00*/  IMAD.WIDE.U32 R60, R71, 0x8, R60 ;  /* 0x00000008473c7825 */ /* 0x000fe400078e003c */
[----:B------:R-:W0:Y:S04]  /*0c10*/  LDC.64 R70, c[0x0][0x3d0] ;  /* 0x0000f400ff467b82 */ /* 0x000e280000000a00 */
[----:B------:R-:W3:Y:S01]  /*0c20*/  LDG.E.64.CONSTANT R60, desc[UR4][R60.64] ;  /* 0x000000043c3c7981 */ /* 0x000ee2000c1e9b00 */
[----:B----4-:R-:W-:Y:S02]  /*0c30*/  DFMA R68, R52, -R78, R68 ;  /* 0x8000004e3444722b */ /* 0x010fe40000000044 */
[----:B------:R-:W-:Y:S01]  /*0c40*/  DFMA R72, -R56, R66, R72 ;  /* 0x000000423848722b */ /* 0x000fe20000000148 */
[----:B------:R-:W-:-:S05]  /*0c50*/  IADD3 R7, PT, PT, R6, -0x1, RZ ;  /* 0xffffffff06077810 */ /* 0x000fca0007ffe0ff */
[----:B------:R-:W-:Y:S01]  /*0c60*/  DFMA R68, -R52, R74, R68 ;  /* 0x0000004a3444722b */ /* 0x000fe20000000144 */
[----:B------:R-:W-:-:S05]  /*0c70*/  IADD3 R57, PT, PT, R6, -0x1, RZ ;  /* 0xffffffff06397810 */ /* 0x000fca0007ffe0ff */
[----:B------:R-:W-:-:S04]  /*0c80*/  IMAD.WIDE.U32 R56, R57, 0x9a0, R38 ;  /* 0x000009a039387825 */ /* 0x000fc800078e0026 */
[----:B------:R-:W-:-:S04]  /*0c90*/  IMAD.WIDE.U32 R78, R7, 0x9a0, R22 ;  /* 0x000009a0074e7825 */ /* 0x000fc800078e0016 */
[----:B------:R-:W-:Y:S01]  /*0ca0*/  IMAD.WIDE.U32 R78, R3, 0x8, R78 ;  /* 0x00000008034e7825 */ /* 0x000fe200078e004e */
[----:B------:R-:W-:Y:S01]  /*0cb0*/  IADD3 R0, PT, PT, R6, -0x3, RZ ;  /* 0xfffffffd06007810 */ /* 0x000fe20007ffe0ff */
[----:B--2---:R-:W-:Y:S02]  /*0cc0*/  DMUL R52, R46, R10 ;  /* 0x0000000a2e347228 */ /* 0x004fe40000000000 */
[----:B------:R-:W-:Y:S01]  /*0cd0*/  DMUL R10, R50, R72 ;  /* 0x00000048320a7228 */ /* 0x000fe20000000000 */
[----:B0-----:R-:W-:-:S05]  /*0ce0*/  IMAD.WIDE.U32 R50, R5, 0xb9480, R70 ;  /* 0x000b948005327825 */ /* 0x001fca00078e0046 */
[----:B------:R-:W-:Y:S01]  /*0cf0*/  DFMA R46, R46, R54, R52 ;  /* 0x000000362e2e722b */ /* 0x000fe20000000034 */
[----:B------:R-:W-:Y:S01]  /*0d00*/  IMAD.WIDE.U32 R54, R7, 0x9a0, R50 ;  /* 0x000009a007367825 */ /* 0x000fe200078e0032 */
[C---:B------:R-:W-:Y:S01]  /*0d10*/  IADD3 R53, PT, PT, R6.reuse, -0x2, RZ ;  /* 0xfffffffe06357810 */ /* 0x040fe20007ffe0ff */
[----:B------:R-:W-:Y:S01]  /*0d20*/  DFMA R16, R16, R68, -R10 ;  /* 0x000000441010722b */ /* 0x000fe2000000080a */
[----:B------:R-:W-:Y:S01]  /*0d30*/  IADD3 R11, PT, PT, R6, -0x2, RZ ;  /* 0xfffffffe060b7810 */ /* 0x000fe20007ffe0ff */
[----:B------:R-:W-:-:S03]  /*0d40*/  IMAD.WIDE.U32 R68, R3, 0x8, R56 ;  /* 0x0000000803447825 */ /* 0x000fc600078e0038 */
[----:B-----5:R-:W-:Y:S01]  /*0d50*/  DFMA R62, R24, -R62, R46 ;  /* 0x8000003e183e722b */ /* 0x020fe2000000002e */
[----:B------:R-:W-:Y:S01]  /*0d60*/  IMAD.WIDE.U32 R54, R3, 0x8, R54 ;  /* 0x0000000803367825 */ /* 0x000fe200078e0036 */
[----:B------:R-:W2:Y:S03]  /*0d70*/  LDG.E.64.CONSTANT R46, desc[UR4][R68.64] ;  /* 0x00000004442e7981 */ /* 0x000ea6000c1e9b00 */
[----:B------:R-:W-:Y:S02]  /*0d80*/  IMAD.WIDE.U32 R52, R53, 0x9a0, R38 ;  /* 0x000009a035347825 */ /* 0x000fe400078e0026 */
[----:B------:R-:W2:Y:S02]  /*0d90*/  LDG.E.64.CONSTANT R54, desc[UR4][R54.64] ;  /* 0x0000000436367981 */ /* 0x000ea4000c1e9b00 */
[--C-:B------:R-:W-:Y:S02]  /*0da0*/  IMAD.WIDE.U32 R66, R6, 0x9a0, R50.reuse ;  /* 0x000009a006427825 */ /* 0x100fe400078e0032 */
[----:B------:R-:W4:Y:S02]  /*0db0*/  LDG.E.64.CONSTANT R68, desc[UR4][R48.64+0x1340] ;  /* 0x0013400430447981 */ /* 0x000f24000c1e9b00 */
[----:B------:R-:W-:-:S04]  /*0dc0*/  IMAD.WIDE.U32 R72, R11, 0x9a0, R50 ;  /* 0x000009a00b487825 */ /* 0x000fc800078e0032 */
[----:B------:R-:W-:-:S04]  /*0dd0*/  IMAD.WIDE.U32 R56, R3, 0x8, R52 ;  /* 0x0000000803387825 */ /* 0x000fc800078e0034 */
[C---:B------:R-:W-:Y:S01]  /*0de0*/  IMAD.WIDE.U32 R52, R3.reuse, 0x8, R66 ;  /* 0x0000000803347825 */ /* 0x040fe200078e0042 */
[----:B------:R-:W-:Y:S01]  /*0df0*/  DFMA R66, -R24, R58, R62 ;  /* 0x0000003a1842722b */ /* 0x000fe2000000013e */
[----:B------:R-:W5:Y:S02]  /*0e00*/  LDG.E.64.CONSTANT R56, desc[UR4][R56.64] ;  /* 0x0000000438387981 */ /* 0x000f64000c1e9b00 */
[----:B------:R-:W-:Y:S02]  /*0e10*/  IMAD.WIDE.U32 R72, R3, 0x8, R72 ;  /* 0x0000000803487825 */ /* 0x000fe400078e0048 */
[----:B------:R-:W4:Y:S04]  /*0e20*/  LDG.E.64.CONSTANT R62, desc[UR4][R48.64+0x9a0] ;  /* 0x0009a004303e7981 */ /* 0x000f28000c1e9b00 */
[----:B------:R-:W5:Y:S04]  /*0e30*/  LDG.E.64.CONSTANT R58, desc[UR4][R52.64+0x9a0] ;  /* 0x0009a004343a7981 */ /* 0x000f68000c1e9b00 */
[----:B------:R-:W5:Y:S01]  /*0e40*/  LDG.E.64.CONSTANT R24, desc[UR4][R72.64] ;  /* 0x0000000448187981 */ /* 0x000f62000c1e9b00 */
[----:B------:R-:W-:-:S03]  /*0e50*/  DFMA R20, R20, R66, R16 ;  /* 0x000000421414722b */ /* 0x000fc60000000010 */
[----:B------:R-:W5:Y:S01]  /*0e60*/  LDG.E.64.CONSTANT R66, desc[UR4][R52.64+0x1340] ;  /* 0x0013400434427981 */ /* 0x000f62000c1e9b00 */
[----:B------:R-:W-:Y:S01]  /*0e70*/  IMAD.WIDE.U32 R70, R11, 0x9a0, R22 ;  /* 0x000009a00b467825 */ /* 0x000fe200078e0016 */
[----:B---3--:R-:W-:Y:S02]  /*0e80*/  DMUL R16, R32, R42 ;  /* 0x0000002a20107228 */ /* 0x008fe40000000000 */
[----:B------:R2:W3:Y:S01]  /*0e90*/  LDG.E.64.CONSTANT R42, desc[UR4][R78.64] ;  /* 0x000000044e2a7981 */ /* 0x0004e2000c1e9b00 */
[----:B------:R-:W-:-:S03]  /*0ea0*/  IMAD.WIDE.U32 R70, R3, 0x8, R70 ;  /* 0x0000000803467825 */ /* 0x000fc600078e0046 */
[----:B------:R-:W3:Y:S02]  /*0eb0*/  LDG.E.64.CONSTANT R72, desc[UR4][R8.64+0x1340] ;  /* 0x0013400408487981 */ /* 0x000ee4000c1e9b00 */
[----:B------:R-:W-:Y:S02]  /*0ec0*/  DFMA R16, R32, R76, R16 ;  /* 0x0000004c2010722b */ /* 0x000fe40000000010 */
[----:B------:R-:W3:Y:S04]  /*0ed0*/  LDG.E.64.CONSTANT R32, desc[UR4][R8.64+0x9a0] ;  /* 0x0009a00408207981 */ /* 0x000ee8000c1e9b00 */
[----:B------:R-:W3:Y:S02]  /*0ee0*/  LDG.E.64.CONSTANT R70, desc[UR4][R70.64] ;  /* 0x0000000446467981 */ /* 0x000ee4000c1e9b00 */
[----:B------:R-:W-:Y:S01]  /*0ef0*/  DFMA R16, R44, -R60, R16 ;  /* 0x8000003c2c10722b */ /* 0x000fe20000000010 */
[----:B------:R-:W-:-:S05]  /*0f00*/  IADD3 R61, PT, PT, R6, -0x3, RZ ;  /* 0xfffffffd063d7810 */ /* 0x000fca0007ffe0ff */
[----:B------:R-:W-:Y:S02]  /*0f10*/  IMAD.WIDE.U32 R60, R61, 0x9a0, R38 ;  /* 0x000009a03d3c7825 */ /* 0x000fe400078e0026 */
[----:B------:R-:W-:Y:S01]  /*0f20*/  DFMA R74, -R44, R26, R16 ;  /* 0x0000001a2c4a722b */ /* 0x000fe20000000110 */
[----:B------:R-:W-:Y:S01]  /*0f30*/  IADD3 R17, PT, PT, R6, -0x4, RZ ;  /* 0xfffffffc06117810 */ /* 0x000fe20007ffe0ff */
[----:B------:R-:W3:Y:S01]  /*0f40*/  LDG.E.64.CONSTANT R44, desc[UR4][R48.64+0x1ce0] ;  /* 0x001ce004302c7981 */ /* 0x000ee2000c1e9b00 */
[----:B------:R-:W-:-:S03]  /*0f50*/  IMAD.WIDE.U32 R76, R3, 0x8, R60 ;  /* 0x00000008034c7825 */ /* 0x000fc600078e003c */
[----:B------:R-:W3:Y:S01]  /*0f60*/  LDG.E.64.CONSTANT R60, desc[UR4][R48.64+0x2680] ;  /* 0x00268004303c7981 */ /* 0x000ee2000c1e9b00 */
[----:B------:R-:W-:-:S03]  /*0f70*/  IMAD.WIDE.U32 R26, R17, 0x9a0, R38 ;  /* 0x000009a0111a7825 */ /* 0x000fc600078e0026 */
[----:B------:R-:W3:Y:S01]  /*0f80*/  LDG.E.64.CONSTANT R38, desc[UR4][R76.64] ;  /* 0x000000044c267981 */ /* 0x000ee2000c1e9b00 */
[----:B------:R-:W-:-:S06]  /*0f90*/  IMAD.WIDE.U32 R26, R3, 0x8, R26 ;  /* 0x00000008031a7825 */ /* 0x000fcc00078e001a */
[----:B------:R-:W3:Y:S01]  /*0fa0*/  LDG.E.64.CONSTANT R26, desc[UR4][R26.64] ;  /* 0x000000041a1a7981 */ /* 0x000ee2000c1e9b00 */
[----:B------:R-:W-:Y:S01]  /*0fb0*/  DFMA R20, -R36, R74, R20 ;  /* 0x0000004a2414722b */ /* 0x000fe20000000114 */
[--C-:B------:R-:W-:Y:S02]  /*0fc0*/  IMAD.WIDE.U32 R36, R0, 0x9a0, R50.reuse ;  /* 0x000009a000247825 */ /* 0x100fe400078e0032 */
[----:B------:R-:W3:Y:S02]  /*0fd0*/  LDG.E.64.CONSTANT R76, desc[UR4][R52.64+0x2680] ;  /* 0x00268004344c7981 */ /* 0x000ee4000c1e9b00 */
[----:B------:R-:W-:Y:S02]  /*0fe0*/  IMAD.WIDE.U32 R50, R17, 0x9a0, R50 ;  /* 0x000009a011327825 */ /* 0x000fe400078e0032 */
[----:B------:R0:W3:Y:S02]  /*0ff0*/  LDG.E.64.CONSTANT R74, desc[UR4][R52.64+0x1ce0] ;  /* 0x001ce004344a7981 */ /* 0x0000e4000c1e9b00 */
[----:B------:R-:W-:-:S06]  /*1000*/  IMAD.WIDE.U32 R50, R3, 0x8, R50 ;  /* 0x0000000803327825 */ /* 0x000fcc00078e0032 */
[----:B------:R-:W3:Y:S01]  /*1010*/  LDG.E.64.CONSTANT R50, desc[UR4][R50.64] ;  /* 0x0000000432327981 */ /* 0x000ee2000c1e9b00 */
[----:B------:R-:W-:Y:S01]  /*1020*/  UMOV UR6, 0x9999999a ;  /* 0x9999999a00067882 */ /* 0x000fe20000000000 */
[----:B------:R-:W-:Y:S01]  /*1030*/  UMOV UR7, 0x3fc99999 ;  /* 0x3fc9999900077882 */ /* 0x000fe20000000000 */
[----:B------:R-:W-:-:S06]  /*1040*/  IMAD.WIDE.U32 R36, R3, 0x8, R36 ;  /* 0x0000000803247825 */ /* 0x000fcc00078e0024 */
[----:B------:R-:W3:Y:S01]  /*1050*/  LDG.E.64.CONSTANT R36, desc[UR4][R36.64] ;  /* 0x0000000424247981 */ /* 0x000ee2000c1e9b00 */
[----:B--2---:R-:W-:Y:S02]  /*1060*/  DMUL R78, R46, R54 ;  /* 0x000000362e4e7228 */ /* 0x004fe40000000000 */
[----:B----4-:R-:W-:-:S06]  /*1070*/  DADD R46, R62, -R46 ;  /* 0x000000003e2e7229 */ /* 0x010fcc000000082e */
[----:B-----5:R-:W-:Y:S02]  /*1080*/  DFMA R62, R62, R58, -R78 ;  /* 0x0000003a3e3e722b */ /* 0x020fe4000000084e */
[----:B------:R-:W-:Y:S02]  /*1090*/  DMUL R78, R56, R24 ;  /* 0x00000018384e7228 */ /* 0x000fe40000000000 */
[----:B------:R-:W-:-:S06]  /*10a0*/  DADD R56, R68, -R56 ;  /* 0x0000000044387229 */ /* 0x000fcc0000000838 */
[----:B0-----:R-:W-:Y:S01]  /*10b0*/  DFMA R52, R68, R66, -R78 ;  /* 0x000000424434722b */ /* 0x001fe2000000084e */
[----:B------:R-:W0:Y:S01]  /*10c0*/  LDC.64 R68, c[0x0][0x3f0] ;  /* 0x0000fc00ff447b82 */ /* 0x000e220000000a00 */
[----:B---3--:R-:W-:Y:S02]  /*10d0*/  DMUL R42, R54, R42 ;  /* 0x0000002a362a7228 */ /* 0x008fe40000000000 */
[----:B------:R-:W-:-:S06]  /*10e0*/  DMUL R70, R24, R70 ;  /* 0x0000004618467228 */ /* 0x000fcc0000000000 */
[----:B------:R-:W-:Y:S02]  /*10f0*/  DFMA R42, R58, R32, -R42 ;  /* 0x000000203a2a722b */ /* 0x000fe4000000082a */
[----:B------:R-:W-:Y:S02]  /*1100*/  DFMA R72, R66, R72, -R70 ;  /* 0x000000484248722b */ /* 0x000fe40000000846 */
[----:B0-----:R-:W-:Y:S01]  /*1110*/  DMUL R32, R68, UR6 ;  /* 0x0000000644207c28 */ /* 0x001fe20008000000 */
[----:B------:R-:W-:-:S07]  /*1120*/  UMOV UR7, 0x3fe99999 ;  /* 0x3fe9999900077882 */ /* 0x000fce0000000000 */
[----:B------:R-:W-:Y:S02]  /*1130*/  DMUL R70, R56, R32 ;  /* 0x0000002038467228 */ /* 0x000fe40000000000 */
[----:B------:R-:W-:Y:S02]  /*1140*/  DMUL R72, R32, R72 ;  /* 0x0000004820487228 */ /* 0x000fe40000000000 */
[----:B------:R-:W-:Y:S01]  /*1150*/  DMUL R56, R68, UR6 ;  /* 0x0000000644387c28 */ /* 0x000fe20008000000 */
[----:B------:R-:W-:Y:S01]  /*1160*/  UMOV UR6, 0x6a7ef9db ;  /* 0x6a7ef9db00067882 */ /* 0x000fe20000000000 */
[----:B------:R-:W-:-:S06]  /*1170*/  UMOV UR7, 0x3fa374bc ;  /* 0x3fa374bc00077882 */ /* 0x000fcc0000000000 */
[----:B------:R-:W-:Y:S02]  /*1180*/  DFMA R42, R56, R42, -R72 ;  /* 0x0000002a382a722b */ /* 0x000fe40000000848 */
[----:B------:R-:W-:Y:S02]  /*1190*/  DFMA R70, R46, R56, -R70 ;  /* 0x000000382e46722b */ /* 0x000fe40000000846 */
[----:B------:R-:W-:Y:S02]  /*11a0*/  DMUL R46, R68, UR6 ;  /* 0x00000006442e7c28 */ /* 0x000fe40008000000 */
[----:B------:R-:W-:Y:S01]  /*11b0*/  DADD R72, R44, -R38 ;  /* 0x000000002c487229 */ /* 0x000fe20000000826 */
[----:B------:R-:W-:Y:S01]  /*11c0*/  UMOV UR6, 0x3126e979 ;  /* 0x3126e97900067882 */ /* 0x000fe20000000000 */
[----:B------:R-:W-:-:S06]  /*11d0*/  UMOV UR7, 0x3f6cac08 ;  /* 0x3f6cac0800077882 */ /* 0x000fcc0000000000 */
[----:B------:R-:W-:Y:S02]  /*11e0*/  DFMA R72, R72, R46, R70 ;  /* 0x0000002e4848722b */ /* 0x000fe40000000046 */
[----:B------:R-:W-:Y:S02]  /*11f0*/  DMUL R70, R68, UR6 ;  /* 0x0000000644467c28 */ /* 0x000fe40008000000 */
[----:B------:R-:W-:-:S08]  /*1200*/  DADD R68, R60, -R26 ;  /* 0x000000003c447229 */ /* 0x000fd0000000081a */
[----:B------:R-:W-:Y:S02]  /*1210*/  DFMA R72, R68, -R70, R72 ;  /* 0x800000464448722b */ /* 0x000fe40000000048 */
[----:B------:R-:W0:Y:S01]  /*1220*/  LDC.64 R68, c[0x0][0x3a8] ;  /* 0x0000ea00ff447b82 */ /* 0x000e220000000a00 */
[----:B------:R-:W-:-:S08]  /*1230*/  DMUL R26, R26, R50 ;  /* 0x000000321a1a7228 */ /* 0x000fd00000000000 */
[----:B------:R-:W-:Y:S01]  /*1240*/  DFMA R60, R60, R76, -R26 ;  /* 0x0000004c3c3c722b */ /* 0x000fe2000000081a */
[----:B0-----:R-:W-:-:S04]  /*1250*/  IMAD.WIDE.U32 R68, R5, 0xb9480, R68 ;  /* 0x000b948005447825 */ /* 0x001fc800078e0044 */
[----:B------:R-:W-:-:S04]  /*1260*/  IMAD.WIDE.U32 R26, R7, 0x9a0, R68 ;  /* 0x000009a0071a7825 */ /* 0x000fc800078e0044 */
[----:B------:R-:W-:-:S04]  /*1270*/  IMAD.WIDE.U32 R82, R3, 0x8, R26 ;  /* 0x0000000803527825 */ /* 0x000fc800078e001a */
[----:B------:R-:W-:Y:S01]  /*1280*/  IMAD.WIDE.U32 R26, R6, 0x9a0, R68 ;  /* 0x000009a0061a7825 */ /* 0x000fe200078e0044 */
[----:B------:R-:W2:Y:S01]  /*1290*/  LDG.E.64.CONSTANT R78, desc[UR4][R82.64] ;  /* 0x00000004524e7981 */ /* 0x000ea2000c1e9b00 */
[----:B------:R-:W-:Y:S02]  /*12a0*/  DADD R28, R28, -R72 ;  /* 0x000000001c1c7229 */ /* 0x000fe40000000848 */
[----:B------:R-:W-:-:S05]  /*12b0*/  IMAD.WIDE.U32 R26, R3, 0x8, R26 ;  /* 0x00000008031a7825 */ /* 0x000fca00078e001a */
[----:B------:R-:W3:Y:S01]  /*12c0*/  LDG.E.64.CONSTANT R72, desc[UR4][R26.64+0x9a0] ;  /* 0x0009a0041a487981 */ /* 0x000ee2000c1e9b00 */
[----:B------:R-:W-:Y:S01]  /*12d0*/  IMAD.WIDE.U32 R80, R11, 0x9a0, R68 ;  /* 0x000009a00b507825 */ /* 0x000fe200078e0044 */
[----:B------:R-:W-:-:S03]  /*12e0*/  DMUL R38, R38, R36 ;  /* 0x0000002426267228 */ /* 0x000fc60000000000 */
[----:B------:R-:W-:-:S05]  /*12f0*/  IMAD.WIDE.U32 R80, R3, 0x8, R80 ;  /* 0x0000000803507825 */ /* 0x000fca00078e0050 */
[----:B------:R-:W-:Y:S02]  /*1300*/  DFMA R44, R44, R74, -R38 ;  /* 0x0000004a2c2c722b */ /* 0x000fe40000000826 */
[----:B------:R-:W4:Y:S01]  /*1310*/  LDG.E.64.CONSTANT R38, desc[UR4][R80.64] ;  /* 0x0000000450267981 */ /* 0x000f22000c1e9b00 */
[----:B--2---:R-:W-:-:S08]  /*1320*/  DMUL R78, R78, R54 ;  /* 0x000000364e4e7228 */ /* 0x004fd00000000000 */
[----:B---3--:R-:W-:Y:S01]  /*1330*/  DFMA R78, R72, R58, -R78 ;  /* 0x0000003a484e722b */ /* 0x008fe2000000084e */
[----:B------:R-:W2:Y:S01]  /*1340*/  LDG.E.64.CONSTANT R72, desc[UR4][R26.64+0x1340] ;  /* 0x001340041a487981 */ /* 0x000ea2000c1e9b00 */
[----:B----4-:R-:W-:Y:S01]  /*1350*/  DMUL R38, R38, R24 ;  /* 0x0000001826267228 */ /* 0x010fe20000000000 */
[----:B------:R-:W-:-:S04]  /*1360*/  IMAD.WIDE.U32 R84, R0, 0x9a0, R68 ;  /* 0x000009a000547825 */ /* 0x000fc800078e0044 */
[----:B------:R-:W-:-:S03]  /*1370*/  IMAD.WIDE.U32 R84, R3, 0x8, R84 ;  /* 0x0000000803547825 */ /* 0x000fc600078e0054 */
[----:B--2---:R-:W-:Y:S01]  /*1380*/  DFMA R38, R72, R66, -R38 ;  /* 0x000000424826722b */ /* 0x004fe20000000826 */
[----:B------:R-:W2:Y:S07]  /*1390*/  LDG.E.64.CONSTANT R72, desc[UR4][R26.64+0x1ce0] ;  /* 0x001ce0041a487981 */ /* 0x000eae000c1e9b00 */
[----:B------:R-:W-:-:S08]  /*13a0*/  DMUL R38, R32, R38 ;  /* 0x0000002620267228 */ /* 0x000fd00000000000 */
[----:B------:R-:W-:Y:S02]  /*13b0*/  DFMA R78, R56, R78, -R38 ;  /* 0x0000004e384e722b */ /* 0x000fe40000000826 */
[----:B------:R-:W3:Y:S01]  /*13c0*/  LDG.E.64.CONSTANT R38, desc[UR4][R84.64] ;  /* 0x0000000454267981 */ /* 0x000ee2000c1e9b00 */
[----:B------:R-:W-:-:S04]  /*13d0*/  IMAD.WIDE.U32 R82, R17, 0x9a0, R68 ;  /* 0x000009a011527825 */ /* 0x000fc800078e0044 */
[----:B------:R-:W-:-:S05]  /*13e0*/  IMAD.WIDE.U32 R82, R3, 0x8, R82 ;  /* 0x0000000803527825 */ /* 0x000fca00078e0052 */
[----:B------:R-:W4:Y:S01]  /*13f0*/  LDG.E.64.CONSTANT R68, desc[UR4][R82.64] ;  /* 0x0000000452447981 */ /* 0x000f22000c1e9b00 */
[--C-:B------:R-:W-:Y:S01]  /*1400*/  IMAD.WIDE.U32 R80, R17, 0x9a0, R22.reuse ;  /* 0x000009a011507825 */ /* 0x100fe200078e0016 */
[----:B---3--:R-:W-:Y:S02]  /*1410*/  DMUL R38, R38, R36 ;  /* 0x0000002426267228 */ /* 0x008fe40000000000 */
[----:B------:R-:W3:Y:S06]  /*1420*/  LDG.E.64.CONSTANT R82, desc[UR4][R48.64+0x2e5200] ;  /* 0x2e52000430527981 */ /* 0x000eec000c1e9b00 */
[----:B--2---:R-:W-:Y:S01]  /*1430*/  DFMA R38, R72, R74, -R38 ;  /* 0x0000004a4826722b */ /* 0x004fe20000000826 */
[----:B------:R-:W2:Y:S07]  /*1440*/  LDG.E.64.CONSTANT R72, desc[UR4][R26.64+0x2680] ;  /* 0x002680041a487981 */ /* 0x000eae000c1e9b00 */
[----:B------:R-:W-:Y:S01]  /*1450*/  DFMA R78, R46, R38, R78 ;  /* 0x000000262e4e722b */ /* 0x000fe2000000004e */
[----:B------:R-:W-:Y:S01]  /*1460*/  IMAD.WIDE.U32 R38, R0, 0x9a0, R22 ;  /* 0x000009a000267825 */ /* 0x000fe200078e0016 */
[----:B----4-:R-:W-:Y:S01]  /*1470*/  DMUL R68, R68, R50 ;  /* 0x0000003244447228 */ /* 0x010fe20000000000 */
[----:B------:R-:W4:Y:S02]  /*1480*/  LDG.E.64.CONSTANT R26, desc[UR4][R8.64+0x2680] ;  /* 0x00268004081a7981 */ /* 0x000f24000c1e9b00 */
[----:B------:R-:W-:-:S06]  /*1490*/  IMAD.WIDE.U32 R38, R3, 0x8, R38 ;  /* 0x0000000803267825 */ /* 0x000fcc00078e0026 */
[----:B------:R-:W5:Y:S01]  /*14a0*/  LDG.E.64.CONSTANT R38, desc[UR4][R38.64] ;  /* 0x0000000426267981 */ /* 0x000f62000c1e9b00 */
[----:B------:R-:W-:-:S05]  /*14b0*/  IMAD.WIDE.U32 R80, R3, 0x8, R80 ;  /* 0x0000000803507825 */ /* 0x000fca00078e0050 */
[----:B------:R-:W3:Y:S04]  /*14c0*/  LDG.E.64.CONSTANT R22, desc[UR4][R80.64] ;  /* 0x0000000450167981 */ /* 0x000ee8000c1e9b00 */
[----:B------:R-:W4:Y:S01]  /*14d0*/  LDG.E.64.CONSTANT R80, desc[UR4][R40.64+0x9a0] ;  /* 0x0009a00428507981 */ /* 0x000f22000c1e9b00 */
[----:B--2---:R-:W-:-:S03]  /*14e0*/  DFMA R68, R72, R76, -R68 ;  /* 0x0000004c4844722b */ /* 0x004fc60000000844 */
[----:B------:R-:W2:Y:S05]  /*14f0*/  LDG.E.64.CONSTANT R72, desc[UR4][R8.64+0x1ce0] ;  /* 0x001ce00408487981 */ /* 0x000eaa000c1e9b00 */
[----:B------:R-:W-:Y:S02]  /*1500*/  DFMA R68, -R70, R68, R78 ;  /* 0x000000444644722b */ /* 0x000fe4000000014e */
[----:B-----5:R-:W-:Y:S02]  /*1510*/  DMUL R78, R36, R38 ;  /* 0x00000026244e7228 */ /* 0x020fe40000000000 */
[----:B---3--:R-:W-:-:S08]  /*1520*/  DMUL R22, R50, R22 ;  /* 0x0000001632167228 */ /* 0x008fd00000000000 */
[----:B----4-:R-:W-:Y:S02]  /*1530*/  DFMA R26, R76, R26, -R22 ;  /* 0x0000001a4c1a722b */ /* 0x010fe40000000816 */
[----:B------:R-:W-:Y:S02]  /*1540*/  DADD R64, R64, -R68 ;  /* 0x0000000040407229 */ /* 0x000fe40000000844 */
[----:B--2---:R-:W-:Y:S01]  /*1550*/  DFMA R78, R74, R72, -R78 ;  /* 0x000000484a4e722b */ /* 0x004fe2000000084e */
[----:B------:R-:W0:Y:S07]  /*1560*/  LDC.64 R72, c[0x0][0x3e0] ;  /* 0x0000f800ff487b82 */ /* 0x000e2e0000000a00 */
[----:B------:R-:W-:-:S08]  /*1570*/  DFMA R42, R46, R78, R42 ;  /* 0x0000004e2e2a722b */ /* 0x000fd0000000002a */
[----:B------:R-:W-:Y:S01]  /*1580*/  DFMA R42, -R70, R26, R42 ;  /* 0x0000001a462a722b */ /* 0x000fe2000000012a */
[----:B0-----:R-:W-:-:S04]  /*1590*/  IMAD.WIDE.U32 R22, R5, 0xb9480, R72 ;  /* 0x000b948005167825 */ /* 0x001fc800078e0048 */
[----:B------:R-:W-:-:S03]  /*15a0*/  IMAD.WIDE.U32 R26, R6, 0x9a0, R22 ;  /* 0x000009a0061a7825 */ /* 0x000fc600078e0016 */
[----:B------:R-:W-:Y:S01]  /*15b0*/  DADD R30, R30, -R42 ;  /* 0x000000001e1e7229 */ /* 0x000fe2000000082a */
[----:B------:R-:W-:-:S04]  /*15c0*/  IMAD.WIDE.U32 R38, R11, 0x9a0, R22 ;  /* 0x000009a00b267825 */ /* 0x000fc800078e0016 */
[----:B------:R-:W-:-:S05]  /*15d0*/  IMAD.WIDE.U32 R26, R3, 0x8, R26 ;  /* 0x00000008031a7825 */ /* 0x000fca00078e001a */
[----:B------:R-:W2:Y:S01]  /*15e0*/  LDG.E.64.CONSTANT R42, desc[UR4][R26.64+0x1340] ;  /* 0x001340041a2a7981 */ /* 0x000ea2000c1e9b00 */
[----:B------:R-:W-:-:S03]  /*15f0*/  IMAD.WIDE.U32 R38, R3, 0x8, R38 ;  /* 0x0000000803267825 */ /* 0x000fc600078e0026 */
[----:B------:R-:W3:Y:S01]  /*1600*/  LDG.E.64.CONSTANT R72, desc[UR4][R26.64+0x9a0] ;  /* 0x0009a0041a487981 */ /* 0x000ee2000c1e9b00 */
[----:B------:R-:W-:-:S03]  /*1610*/  IMAD.WIDE.U32 R68, R7, 0x9a0, R22 ;  /* 0x000009a007447825 */ /* 0x000fc600078e0016 */
[----:B------:R-:W4:Y:S01]  /*1620*/  LDG.E.64.CONSTANT R38, desc[UR4][R38.64] ;  /* 0x0000000426267981 */ /* 0x000f22000c1e9b00 */
[----:B------:R-:W-:-:S06]  /*1630*/  IMAD.WIDE.U32 R68, R3, 0x8, R68 ;  /* 0x0000000803447825 */ /* 0x000fcc00078e0044 */
[----:B------:R-:W5:Y:S01]  /*1640*/  LDG.E.64.CONSTANT R68, desc[UR4][R68.64] ;  /* 0x0000000444447981 */ /* 0x000f62000c1e9b00 */
[----:B--2---:R-:W-:Y:S02]  /*1650*/  DADD R52, R52, R42 ;  /* 0x0000000034347229 */ /* 0x004fe4000000002a */
[----:B---3--:R-:W-:-:S06]  /*1660*/  DADD R62, R62, R72 ;  /* 0x000000003e3e7229 */ /* 0x008fcc0000000048 */
[----:B----4-:R-:W-:-:S08]  /*1670*/  DADD R52, R52, -R38 ;  /* 0x0000000034347229 */ /* 0x010fd00000000826 */
[----:B------:R-:W-:Y:S02]  /*1680*/  DMUL R52, R32, R52 ;  /* 0x0000003420347228 */ /* 0x000fe40000000000 */
[----:B-----5:R-:W-:-:S08]  /*1690*/  DADD R62, R62, -R68 ;  /* 0x000000003e3e7229 */ /* 0x020fd00000000844 */
[----:B------:R-:W-:Y:S01]  /*16a0*/  DFMA R78, R56, R62, -R52 ;  /* 0x0000003e384e722b */ /* 0x000fe20000000834 */
[----:B------:R-:W-:Y:S01]  /*16b0*/  IMAD.WIDE.U32 R52, R0, 0x9a0, R22 ;  /* 0x000009a000347825 */ /* 0x000fe200078e0016 */
[----:B------:R-:W2:Y:S03]  /*16c0*/  LDG.E.64.CONSTANT R62, desc[UR4][R26.64+0x1ce0] ;  /* 0x001ce0041a3e7981 */ /* 0x000ea6000c1e9b00 */
[----:B------:R-:W-:-:S06]  /*16d0*/  IMAD.WIDE.U32 R52, R3, 0x8, R52 ;  /* 0x0000000803347825 */ /* 0x000fcc00078e0034 */
[----:B------:R-:W3:Y:S01]  /*16e0*/  LDG.E.64.CONSTANT R52, desc[UR4][R52.64] ;  /* 0x0000000434347981 */ /* 0x000ee2000c1e9b00 */
[----:B--2---:R-:W-:-:S08]  /*16f0*/  DADD R44, R44, R62 ;  /* 0x000000002c2c7229 */ /* 0x004fd0000000003e */
[----:B---3--:R-:W-:-:S08]  /*1700*/  DADD R44, R44, -R52 ;  /* 0x000000002c2c7229 */ /* 0x008fd00000000834 */
[----:B------:R-:W-:Y:S01]  /*1710*/  DFMA R78, R46, R44, R78 ;  /* 0x0000002c2e4e722b */ /* 0x000fe2000000004e */
[----:B------:R-:W-:Y:S02]  /*1720*/  IMAD.WIDE.U32 R44, R17, 0x9a0, R22 ;  /* 0x000009a0112c7825 */ /* 0x000fe400078e0016 */
[----:B------:R-:W2:Y:S02]  /*1730*/  LDG.E.64.CONSTANT R22, desc[UR4][R26.64+0x2680] ;  /* 0x002680041a167981 */ /* 0x000ea4000c1e9b00 */
[----:B------:R-:W-:-:S06]  /*1740*/  IMAD.WIDE.U32 R44, R3, 0x8, R44 ;  /* 0x00000008032c7825 */ /* 0x000fcc00078e002c */
[----:B------:R-:W3:Y:S01]  /*1750*/  LDG.E.64.CONSTANT R44, desc[UR4][R44.64] ;  /* 0x000000042c2c7981 */ /* 0x000ee2000c1e9b00 */
[----:B------:R-:W-:-:S04]  /*1760*/  IMAD.WIDE.U32 R10, R11, 0x9a0, R18 ;  /* 0x000009a00b0a7825 */ /* 0x000fc800078e0012 */
[----:B------:R-:W-:-:S06]  /*1770*/  IMAD.WIDE.U32 R10, R3, 0x8, R10 ;  /* 0x00000008030a7825 */ /* 0x000fcc00078e000a */
[----:B------:R-:W4:Y:S01]  /*1780*/  LDG.E.64.CONSTANT R10, desc[UR4][R10.64] ;  /* 0x000000040a0a7981 */ /* 0x000f22000c1e9b00 */
[----:B--2---:R-:W-:-:S08]  /*1790*/  DADD R60, R60, R22 ;  /* 0x000000003c3c7229 */ /* 0x004fd00000000016 */
[----:B---3--:R-:W-:-:S08]  /*17a0*/  DADD R60, R60, -R44 ;  /* 0x000000003c3c7229 */ /* 0x008fd0000000082c */
[----:B------:R-:W-:Y:S01]  /*17b0*/  DFMA R60, -R70, R60, R78 ;  /* 0x0000003c463c722b */ /* 0x000fe2000000014e */
[----:B------:R-:W2:Y:S01]  /*17c0*/  LDG.E.64.CONSTANT R78, desc[UR4][R40.64+0x1340] ;  /* 0x00134004284e7981 */ /* 0x000ea2000c1e9b00 */
[----:B------:R-:W-:Y:S01]  /*17d0*/  DMUL R80, R58, R80 ;  /* 0x000000503a507228 */ /* 0x000fe20000000000 */
[----:B------:R-:W-:-:S07]  /*17e0*/  IMAD.WIDE.U32 R26, R7, 0x9a0, R18 ;  /* 0x000009a0071a7825 */ /* 0x000fce00078e0012 */
[----:B------:R-:W-:Y:S01]  /*17f0*/  DFMA R58, R58, R72, R80 ;  /* 0x000000483a3a722b */ /* 0x000fe20000000050 */
[----:B------:R-:W-:-:S06]  /*1800*/  IMAD.WIDE.U32 R72, R3, 0x8, R26 ;  /* 0x0000000803487825 */ /* 0x000fcc00078e001a */
[----:B------:R-:W3:Y:S01]  /*1810*/  LDG.E.64.CONSTANT R72, desc[UR4][R72.64] ;  /* 0x0000000448487981 */ /* 0x000ee2000c1e9b00 */
[----:B--2---:R-:W-:-:S08]  /*1820*/  DMUL R26, R66, R78 ;  /* 0x0000004e421a7228 */ /* 0x004fd00000000000 */
[----:B------:R-:W-:Y:S01]  /*1830*/  DFMA R26, R66, R42, R26 ;  /* 0x0000002a421a722b */ /* 0x000fe2000000001a */
[----:B------:R-:W-:Y:S01]  /*1840*/  IADD3 R43, PT, PT, R6, -0x3, RZ ;  /* 0xfffffffd062b7810 */ /* 0x000fe20007ffe0ff */
[----:B------:R-:W2:Y:S04]  /*1850*/  LDG.E.64.CONSTANT R66, desc[UR4][R40.64+0x1ce0] ;  /* 0x001ce00428427981 */ /* 0x000ea8000c1e9b00 */
[----:B------:R-:W-:-:S04]  /*1860*/  IMAD.WIDE.U32 R42, R43, 0x9a0, R18 ;  /* 0x000009a02b2a7825 */ /* 0x000fc800078e0012 */
[----:B------:R-:W-:-:S06]  /*1870*/  IMAD.WIDE.U32 R42, R3, 0x8, R42 ;  /* 0x00000008032a7825 */ /* 0x000fcc00078e002a */
[----:B------:R-:W5:Y:S01]  /*1880*/  LDG.E.64.CONSTANT R42, desc[UR4][R42.64] ;  /* 0x000000042a2a7981 */ /* 0x000f62000c1e9b00 */
[----:B----4-:R-:W-:-:S03]  /*1890*/  DFMA R10, R24, -R10, R26 ;  /* 0x8000000a180a722b */ /* 0x010fc6000000001a */
[----:B------:R-:W4:Y:S05]  /*18a0*/  LDG.E.64.CONSTANT R26, desc[UR4][R40.64+0x2680] ;  /* 0x00268004281a7981 */ /* 0x000f2a000c1e9b00 */
[----:B------:R-:W-:Y:S01]  /*18b0*/  DFMA R10, -R24, R38, R10 ;  /* 0x00000026180a722b */ /* 0x000fe2000000010a */
[----:B------:R-:W-:Y:S01]  /*18c0*/  IMAD.WIDE.U32 R38, R17, 0x9a0, R18 ;  /* 0x000009a011267825 */ /* 0x000fe200078e0012 */
[----:B------:R-:W0:Y:S08]  /*18d0*/  LDC.64 R24, c[0x0][0x3a8] ;  /* 0x0000ea00ff187b82 */ /* 0x000e300000000a00 */
[----:B------:R-:W1:Y:S01]  /*18e0*/  LDC.64 R18, c[0x0][0x3d8] ;  /* 0x0000f600ff127b82 */ /* 0x000e620000000a00 */
[----:B------:R-:W-:Y:S01]  /*18f0*/  IMAD.WIDE.U32 R38, R3, 0x8, R38 ;  /* 0x0000000803267825 */ /* 0x000fe200078e0026 */
[----:B---3--:R-:W-:Y:S01]  /*1900*/  DFMA R16, R54, -R72, R58 ;  /* 0x800000483610722b */ /* 0x008fe2000000003a */
[----:B------:R-:W-:-:S04]  /*1910*/  IADD3 R7, PT, PT, R5, -0x1, RZ ;  /* 0xffffffff05077810 */ /* 0x000fc80007ffe0ff */
[----:B------:R-:W3:Y:S01]  /*1920*/  LDG.E.64.CONSTANT R38, desc[UR4][R38.64] ;  /* 0x0000000426267981 */ /* 0x000ee2000c1e9b00 */
[----:B------:R-:W-:Y:S02]  /*1930*/  DMUL R10, R32, R10 ;  /* 0x0000000a200a7228 */ /* 0x000fe40000000000 */
[----:B------:R-:W-:Y:S01]  /*1940*/  DFMA R16, -R54, R68, R16 ;  /* 0x000000443610722b */ /* 0x000fe20000000110 */
[----:B0-----:R-:W-:-:S04]  /*1950*/  IMAD.WIDE.U32 R32, R7, 0xb9480, R24 ;  /* 0x000b948007207825 */ /* 0x001fc800078e0018 */
[----:B-1----:R-:W-:-:S03]  /*1960*/  IMAD.WIDE.U32 R54, R7, 0xb9480, R18 ;  /* 0x000b948007367825 */ /* 0x002fc600078e0012 */
[----:B------:R-:W-:Y:S01]  /*1970*/  DFMA R16, R56, R16, -R10 ;  /* 0x000000103810722b */ /* 0x000fe2000000080a */
[----:B------:R-:W-:-:S04]  /*1980*/  IMAD.WIDE.U32 R68, R6, 0x9a0, R32 ;  /* 0x000009a006447825 */ /* 0x000fc800078e0020 */
[----:B------:R-:W-:-:S04]  /*1990*/  IMAD.WIDE.U32 R54, R6, 0x9a0, R54 ;  /* 0x000009a006367825 */ /* 0x000fc800078e0036 */
[----:B------:R-:W-:-:S04]  /*19a0*/  IMAD.WIDE.U32 R56, R5, 0xb9480, R24 ;  /* 0x000b948005387825 */ /* 0x000fc800078e0018 */
[C---:B------:R-:W-:Y:S01]  /*19b0*/  IMAD.WIDE.U32 R32, R5.reuse, 0xb9480, R18 ;  /* 0x000b948005207825 */ /* 0x040fe200078e0012 */
[----:B------:R-:W-:-:S03]  /*19c0*/  IADD3 R11, PT, PT, R5, -0x2, RZ ;  /* 0xfffffffe050b7810 */ /* 0x000fc60007ffe0ff */
[----:B------:R-:W-:-:S04]  /*19d0*/  IMAD.WIDE.U32 R54, R3, 0x8, R54 ;  /* 0x0000000803367825 */ /* 0x000fc800078e0036 */
[----:B------:R-:W-:Y:S02]  /*19e0*/  IMAD.WIDE.U32 R68, R3, 0x8, R68 ;  /* 0x0000000803447825 */ /* 0x000fe400078e0044 */
[----:B------:R-:W3:Y:S02]  /*19f0*/  LDG.E.64.CONSTANT R54, desc[UR4][R54.64] ;  /* 0x0000000436367981 */ /* 0x000ee4000c1e9b00 */
[----:B------:R-:W-:-:S04]  /*1a00*/  IMAD.WIDE.U32 R56, R6, 0x9a0, R56 ;  /* 0x000009a006387825 */ /* 0x000fc800078e0038 */
[----:B------:R-:W-:-:S04]  /*1a10*/  IMAD.WIDE.U32 R58, R11, 0xb9480, R24 ;  /* 0x000b94800b3a7825 */ /* 0x000fc800078e0018 */
[----:B------:R-:W-:-:S04]  /*1a20*/  IMAD.WIDE.U32 R56, R3, 0x8, R56 ;  /* 0x0000000803387825 */ /* 0x000fc800078e0038 */
[----:B------:R-:W-:-:S04]  /*1a30*/  IMAD.WIDE.U32 R58, R6, 0x9a0, R58 ;  /* 0x000009a0063a7825 */ /* 0x000fc800078e003a */
[----:B------:R-:W-:-:S06]  /*1a40*/  IMAD.WIDE.U32 R58, R3, 0x8, R58 ;  /* 0x00000008033a7825 */ /* 0x000fcc00078e003a */
[----:B------:R-:W3:Y:S01]  /*1a50*/  LDG.E.64.CONSTANT R58, desc[UR4][R58.64] ;  /* 0x000000043a3a7981 */ /* 0x000ee2000c1e9b00 */
[----:B--2---:R-:W-:-:S08]  /*1a60*/  DMUL R66, R74, R66 ;  /* 0x000000424a427228 */ /* 0x004fd00000000000 */
[----:B------:R-:W-:Y:S01]  /*1a70*/  DFMA R62, R74, R62, R66 ;  /* 0x0000003e4a3e722b */ /* 0x000fe20000000042 */
[----:B------:R-:W-:-:S07]  /*1a80*/  IMAD.WIDE.U32 R66, R11, 0xb9480, R18 ;  /* 0x000b94800b427825 */ /* 0x000fce00078e0012 */
[----:B-----5:R-:W-:Y:S01]  /*1a90*/  DFMA R62, R36, -R42, R62 ;  /* 0x8000002a243e722b */ /* 0x020fe2000000003e */
[----:B------:R-:W-:Y:S02]  /*1aa0*/  IMAD.WIDE.U32 R42, R6, 0x9a0, R32 ;  /* 0x000009a0062a7825 */ /* 0x000fe400078e0020 */
[----:B------:R4:W2:Y:S02]  /*1ab0*/  LDG.E.64.CONSTANT R32, desc[UR4][R68.64] ;  /* 0x0000000444207981 */ /* 0x0008a4000c1e9b00 */
[----:B------:R-:W-:-:S03]  /*1ac0*/  IMAD.WIDE.U32 R42, R3, 0x8, R42 ;  /* 0x00000008032a7825 */ /* 0x000fc600078e002a */
[----:B------:R-:W-:Y:S01]  /*1ad0*/  DFMA R72, -R36, R52, R62 ;  /* 0x000000342448722b */ /* 0x000fe2000000013e */
[----:B------:R-:W5:Y:S01]  /*1ae0*/  LDG.E.64.CONSTANT R52, desc[UR4][R56.64+0xb9480] ;  /* 0x0b94800438347981 */ /* 0x000f62000c1e9b00 */
[----:B------:R-:W-:-:S03]  /*1af0*/  IMAD.WIDE.U32 R66, R6, 0x9a0, R66 ;  /* 0x000009a006427825 */ /* 0x000fc600078e0042 */
[----:B------:R-:W5:Y:S01]  /*1b00*/  LDG.E.64.CONSTANT R36, desc[UR4][R42.64+0xb9480] ;  /* 0x0b9480042a247981 */ /* 0x000f62000c1e9b00 */
[----:B------:R-:W-:Y:S01]  /*1b10*/  IMAD.WIDE.U32 R62, R3, 0x8, R66 ;  /* 0x00000008033e7825 */ /* 0x000fe200078e0042 */
[----:B----4-:R-:W-:Y:S02]  /*1b20*/  DMUL R68, R76, R26 ;  /* 0x0000001a4c447228 */ /* 0x010fe40000000000 */
[----:B------:R-:W4:Y:S04]  /*1b30*/  LDG.E.64.CONSTANT R66, desc[UR4][R56.64+0x172900] ;  /* 0x1729000438427981 */ /* 0x000f28000c1e9b00 */
[----:B------:R-:W4:Y:S01]  /*1b40*/  LDG.E.64.CONSTANT R62, desc[UR4][R62.64] ;  /* 0x000000043e3e7981 */ /* 0x000f22000c1e9b00 */
[----:B------:R-:W-:Y:S01]  /*1b50*/  DFMA R46, R46, R72, R16 ;  /* 0x000000482e2e722b */ /* 0x000fe20000000010 */
[----:B------:R-:W-:Y:S01]  /*1b60*/  IADD3 R17, PT, PT, R5, -0x3, RZ ;  /* 0xfffffffd05117810 */ /* 0x000fe20007ffe0ff */
[----:B------:R-:W-:Y:S01]  /*1b70*/  DFMA R76, R76, R22, R68 ;  /* 0x000000164c4c722b */ /* 0x000fe20000000044 */
[----:B------:R-:W4:Y:S03]  /*1b80*/  LDG.E.64.CONSTANT R26, desc[UR4][R42.64+0x172900] ;  /* 0x172900042a1a7981 */ /* 0x000f26000c1e9b00 */
[C---:B------:R-:W-:Y:S01]  /*1b90*/  IMAD.WIDE.U32 R22, R17.reuse, 0xb9480, R24 ;  /* 0x000b948011167825 */ /* 0x040fe200078e0018 */
[----:B------:R-:W4:Y:S03]  /*1ba0*/  LDG.E.64.CONSTANT R74, desc[UR4][R42.64+0x22bd80] ;  /* 0x22bd80042a4a7981 */ /* 0x000f26000c1e9b00 */
[----:B------:R-:W-:-:S04]  /*1bb0*/  IMAD.WIDE.U32 R68, R17, 0xb9480, R18 ;  /* 0x000b948011447825 */ /* 0x000fc800078e0012 */
[C---:B------:R-:W-:Y:S01]  /*1bc0*/  IMAD.WIDE.U32 R22, R6.reuse, 0x9a0, R22 ;  /* 0x000009a006167825 */ /* 0x040fe200078e0016 */
[----:B---3--:R-:W-:Y:S01]  /*1bd0*/  DFMA R76, R50, -R38, R76 ;  /* 0x80000026324c722b */ /* 0x008fe2000000004c */
[----:B------:R-:W3:Y:S02]  /*1be0*/  LDG.E.64.CONSTANT R42, desc[UR4][R42.64+0x2e5200] ;  /* 0x2e5200042a2a7981 */ /* 0x000ee4000c1e9b00 */
[----:B------:R-:W-:-:S04]  /*1bf0*/  IMAD.WIDE.U32 R68, R6, 0x9a0, R68 ;  /* 0x000009a006447825 */ /* 0x000fc800078e0044 */
[C---:B------:R-:W-:Y:S02]  /*1c00*/  IMAD.WIDE.U32 R72, R3.reuse, 0x8, R22 ;  /* 0x0000000803487825 */ /* 0x040fe400078e0016 */
[----:B------:R-:W3:Y:S02]  /*1c10*/  LDG.E.64.CONSTANT R22, desc[UR4][R56.64+0x22bd80] ;  /* 0x22bd800438167981 */ /* 0x000ee4000c1e9b00 */
[----:B------:R-:W-:Y:S02]  /*1c20*/  IMAD.WIDE.U32 R68, R3, 0x8, R68 ;  /* 0x0000000803447825 */ /* 0x000fe400078e0044 */
[----:B------:R-:W3:Y:S04]  /*1c30*/  LDG.E.64.CONSTANT R72, desc[UR4][R72.64] ;  /* 0x0000000448487981 */ /* 0x000ee8000c1e9b00 */
[----:B------:R-:W3:Y:S01]  /*1c40*/  LDG.E.64.CONSTANT R68, desc[UR4][R68.64] ;  /* 0x0000000444447981 */ /* 0x000ee2000c1e9b00 */
[----:B------:R-:W-:Y:S01]  /*1c50*/  IADD3 R39, PT, PT, R5, -0x4, RZ ;  /* 0xfffffffc05277810 */ /* 0x000fe20007ffe0ff */
[----:B------:R-:W-:Y:S01]  /*1c60*/  DFMA R76, -R50, R44, R76 ;  /* 0x0000002c324c722b */ /* 0x000fe2000000014c */
[----:B------:R-:W0:Y:S01]  /*1c70*/  LDC.64 R44, c[0x0][0x3b0] ;  /* 0x0000ec00ff2c7b82 */ /* 0x000e220000000a00 */
[----:B------:R-:W3:Y:S02]  /*1c80*/  LDG.E.64.CONSTANT R56, desc[UR4][R56.64+0x2e5200] ;  /* 0x2e52000438387981 */ /* 0x000ee4000c1e9b00 */
[----:B------:R-:W-:-:S04]  /*1c90*/  IMAD.WIDE.U32 R50, R39, 0xb9480, R18 ;  /* 0x000b948027327825 */ /* 0x000fc800078e0012 */
[----:B------:R-:W-:-:S04]  /*1ca0*/  IMAD.WIDE.U32 R78, R39, 0xb9480, R24 ;  /* 0x000b9480274e7825 */ /* 0x000fc800078e0018 */
[----:B------:R-:W-:-:S04]  /*1cb0*/  IMAD.WIDE.U32 R50, R6, 0x9a0, R50 ;  /* 0x000009a006327825 */ /* 0x000fc800078e0032 */
[----:B------:R-:W-:Y:S01]  /*1cc0*/  IMAD.WIDE.U32 R78, R6, 0x9a0, R78 ;  /* 0x000009a0064e7825 */ /* 0x000fe200078e004e */
[----:B------:R-:W-:-:S03]  /*1cd0*/  DFMA R46, -R70, R76, R46 ;  /* 0x0000004c462e722b */ /* 0x000fc6000000012e */
[----:B------:R-:W-:-:S04]  /*1ce0*/  IMAD.WIDE.U32 R50, R3, 0x8, R50 ;  /* 0x0000000803327825 */ /* 0x000fc800078e0032 */
[----:B------:R-:W-:Y:S02]  /*1cf0*/  IMAD.WIDE.U32 R78, R3, 0x8, R78 ;  /* 0x00000008034e7825 */ /* 0x000fe400078e004e */
[----:B------:R-:W3:Y:S01]  /*1d00*/  LDG.E.64.CONSTANT R50, desc[UR4][R50.64] ;  /* 0x0000000432327981 */ /* 0x000ee2000c1e9b00 */
[C---:B------:R-:W-:Y:S02]  /*1d10*/  IADD3 R19, PT, PT, R5.reuse, -0x2, RZ ;  /* 0xfffffffe05137810 */ /* 0x040fe40007ffe0ff */
[----:B------:R-:W-:-:S05]  /*1d20*/  IADD3 R25, PT, PT, R5, -0x1, RZ ;  /* 0xffffffff05197810 */ /* 0x000fca0007ffe0ff */
[----:B0-----:R-:W-:-:S04]  /*1d30*/  IMAD.WIDE.U32 R76, R25, 0xb9480, R44 ;  /* 0x000b9480194c7825 */ /* 0x001fc800078e002c */
[----:B------:R-:W-:-:S04]  /*1d40*/  IMAD.WIDE.U32 R76, R6, 0x9a0, R76 ;  /* 0x000009a0064c7825 */ /* 0x000fc800078e004c */
[----:B------:R-:W-:-:S06]  /*1d50*/  IMAD.WIDE.U32 R76, R3, 0x8, R76 ;  /* 0x00000008034c7825 */ /* 0x000fcc00078e004c */
[----:B------:R-:W3:Y:S01]  /*1d60*/  LDG.E.64.CONSTANT R76, desc[UR4][R76.64] ;  /* 0x000000044c4c7981 */ /* 0x000ee2000c1e9b00 */
[----:B--2---:R-:W-:-:S03]  /*1d70*/  DMUL R70, R32, R54 ;  /* 0x0000003620467228 */ /* 0x004fc60000000000 */
[----:B------:R-:W2:Y:S05]  /*1d80*/  LDG.E.64.CONSTANT R32, desc[UR4][R78.64] ;  /* 0x000000044e207981 */ /* 0x000eaa000c1e9b00 */
[----:B-----5:R-:W-:Y:S01]  /*1d90*/  DFMA R52, R52, R36, -R70 ;  /* 0x000000243434722b */ /* 0x020fe20000000846 */
[----:B------:R-:W5:Y:S01]  /*1da0*/  LDG.E.64.CONSTANT R78, desc[UR4][R48.64+0xb9480] ;  /* 0x0b948004304e7981 */ /* 0x000f62000c1e9b00 */
[----:B------:R-:W-:-:S04]  /*1db0*/  IMAD.WIDE.U32 R70, R19, 0xb9480, R44 ;  /* 0x000b948013467825 */ /* 0x000fc800078e002c */
[----:B------:R-:W-:Y:S01]  /*1dc0*/  IMAD.WIDE.U32 R70, R6, 0x9a0, R70 ;  /* 0x000009a006467825 */ /* 0x000fe200078e0046 */
[----:B----4-:R-:W-:-:S03]  /*1dd0*/  DMUL R80, R58, R62 ;  /* 0x0000003e3a507228 */ /* 0x010fc60000000000 */
[----:B------:R-:W-:-:S06]  /*1de0*/  IMAD.WIDE.U32 R58, R3, 0x8, R70 ;  /* 0x00000008033a7825 */ /* 0x000fcc00078e0046 */
[----:B------:R-:W4:Y:S01]  /*1df0*/  LDG.E.64.CONSTANT R58, desc[UR4][R58.64] ;  /* 0x000000043a3a7981 */ /* 0x000f22000c1e9b00 */
[----:B------:R-:W-:Y:S01]  /*1e00*/  DFMA R80, R66, R26, -R80 ;  /* 0x0000001a4250722b */ /* 0x000fe20000000850 */
[----:B------:R-:W-:Y:S02]  /*1e10*/  IMAD.WIDE.U32 R70, R17, 0xb9480, R44 ;  /* 0x000b948011467825 */ /* 0x000fe400078e002c */
[----:B------:R-:W5:Y:S02]  /*1e20*/  LDG.E.64.CONSTANT R66, desc[UR4][R48.64+0x172900] ;  /* 0x1729000430427981 */ /* 0x000f64000c1e9b00 */
[----:B------:R-:W-:-:S04]  /*1e30*/  IMAD.WIDE.U32 R70, R6, 0x9a0, R70 ;  /* 0x000009a006467825 */ /* 0x000fc800078e0046 */
[----:B------:R-:W-:-:S06]  /*1e40*/  IMAD.WIDE.U32 R70, R3, 0x8, R70 ;  /* 0x0000000803467825 */ /* 0x000fcc00078e0046 */
[----:B------:R-:W5:Y:S01]  /*1e50*/  LDG.E.64.CONSTANT R70, desc[UR4][R70.64] ;  /* 0x0000000446467981 */ /* 0x000f62000c1e9b00 */
[----:B---3--:R-:W-:-:S08]  /*1e60*/  DMUL R72, R72, R68 ;  /* 0x0000004448487228 */ /* 0x008fd00000000000 */
[----:B------:R-:W-:Y:S01]  /*1e70*/  DFMA R72, R22, R74, -R72 ;  /* 0x0000004a1648722b */ /* 0x000fe20000000848 */
[----:B------:R0:W3:Y:S01]  /*1e80*/  LDG.E.64.CONSTANT R22, desc[UR4][R48.64+0x22bd80] ;  /* 0x22bd800430167981 */ /* 0x0000e2000c1e9b00 */
[----:B------:R-:W-:-:S04]  /*1e90*/  IMAD.WIDE.U32 R44, R39, 0xb9480, R44 ;  /* 0x000b9480272c7825 */ /* 0x000fc800078e002c */
[----:B------:R-:W-:-:S04]  /*1ea0*/  IMAD.WIDE.U32 R44, R6, 0x9a0, R44 ;  /* 0x000009a0062c7825 */ /* 0x000fc800078e002c */
[----:B------:R-:W-:-:S06]  /*1eb0*/  IMAD.WIDE.U32 R44, R3, 0x8, R44 ;  /* 0x00000008032c7825 */ /* 0x000fcc00078e002c */
[----:B------:R-:W3:Y:S01]  /*1ec0*/  LDG.E.64.CONSTANT R44, desc[UR4][R44.64] ;  /* 0x000000042c2c7981 */ /* 0x000ee2000c1e9b00 */
[----:B------:R-:W-:Y:S01]  /*1ed0*/  UMOV UR6, 0x9999999a ;  /* 0x9999999a00067882 */ /* 0x000fe20000000000 */
[----:B------:R-:W-:Y:S01]  /*1ee0*/  UMOV UR7, 0x3fc99999 ;  /* 0x3fc9999900077882 */ /* 0x000fe20000000000 */
[----:B------:R-:W-:Y:S01]  /*1ef0*/  DMUL R76, R54, R76 ;  /* 0x0000004c364c7228 */ /* 0x000fe20000000000 */
[----:B------:R-:W-:-:S04]  /*1f00*/  IMAD.WIDE.U32 R84, R17, 0xb9480, R14 ;  /* 0x000b948011547825 */ /* 0x000fc800078e000e */
[----:B------:R-:W-:-:S04]  /*1f10*/  IMAD.WIDE.U32 R84, R6, 0x9a0, R84 ;  /* 0x000009a006547825 */ /* 0x000fc800078e0054 */
[----:B------:R-:W-:Y:S01]  /*1f20*/  IMAD.WIDE.U32 R84, R3, 0x8, R84 ;  /* 0x0000000803547825 */ /* 0x000fe200078e0054 */
[----:B--2---:R-:W-:-:S08]  /*1f30*/  DMUL R32, R32, R50 ;  /* 0x0000003220207228 */ /* 0x004fd00000000000 */
[----:B------:R-:W-:Y:S02]  /*1f40*/  DFMA R56, R56, R42, -R32 ;  /* 0x0000002a3838722b */ /* 0x000fe40000000820 */
[----:B------:R-:W1:Y:S01]  /*1f50*/  LDC.64 R32, c[0x0][0x3f8] ;  /* 0x0000fe00ff207b82 */ /* 0x000e620000000a00 */
[----:B----4-:R-:W-:-:S08]  /*1f60*/  DMUL R58, R62, R58 ;  /* 0x0000003a3e3a7228 */ /* 0x010fd00000000000 */
[----:B-----5:R-:W-:Y:S02]  /*1f70*/  DFMA R66, R26, R66, -R58 ;  /* 0x000000421a42722b */ /* 0x020fe4000000083a */
[C---:B-1----:R-:W-:Y:S01]  /*1f80*/  DMUL R58, R32.reuse, UR6 ;  /* 0x00000006203a7c28 */ /* 0x042fe20008000000 */
[----:B------:R-:W-:Y:S02]  /*1f90*/  UMOV UR7, 0x3fe99999 ;  /* 0x3fe9999900077882 */ /* 0x000fe40000000000 */
[----:B0-----:R-:W-:-:S05]  /*1fa0*/  DMUL R48, R32, UR6 ;  /* 0x0000000620307c28 */ /* 0x001fca0008000000 */
[----:B------:R-:W-:Y:S02]  /*1fb0*/  DMUL R80, R58, R80 ;  /* 0x000000503a507228 */ /* 0x000fe40000000000 */
[----:B------:R-:W-:Y:S02]  /*1fc0*/  DFMA R76, R36, R78, -R76 ;  /* 0x0000004e244c722b */ /* 0x000fe4000000084c */
[----:B------:R-:W-:Y:S02]  /*1fd0*/  DMUL R70, R68, R70 ;  /* 0x0000004644467228 */ /* 0x000fe40000000000 */
[----:B------:R-:W-:Y:S02]  /*1fe0*/  DMUL R66, R58, R66 ;  /* 0x000000423a427228 */ /* 0x000fe40000000000 */
[----:B------:R-:W-:Y:S01]  /*1ff0*/  DFMA R52, R48, R52, -R80 ;  /* 0x000000343034722b */ /* 0x000fe20000000850 */
[----:B------:R-:W-:Y:S01]  /*2000*/  IMAD.WIDE.U32 R80, R11, 0xb9480, R14 ;  /* 0x000b94800b507825 */ /* 0x000fe200078e000e */
[----:B------:R-:W-:Y:S01]  /*2010*/  UMOV UR6, 0x6a7ef9db ;  /* 0x6a7ef9db00067882 */ /* 0x000fe20000000000 */
[----:B------:R-:W-:-:S03]  /*2020*/  UMOV UR7, 0x3fa374bc ;  /* 0x3fa374bc00077882 */ /* 0x000fc60000000000 */
[----:B------:R-:W-:Y:S01]  /*2030*/  DFMA R66, R48, R76, -R66 ;  /* 0x0000004c3042722b */ /* 0x000fe20000000842 */
[----:B------:R-:W-:Y:S01]  /*2040*/  IMAD.WIDE.U32 R80, R6, 0x9a0, R80 ;  /* 0x000009a006507825 */ /* 0x000fe200078e0050 */
[----:B---3--:R-:W-:Y:S01]  /*2050*/  DFMA R22, R74, R22, -R70 ;  /* 0x000000164a16722b */ /* 0x008fe20000000846 */
[----:B------:R-:W2:Y:S01]  /*2060*/  LDG.E.64.CONSTANT R76, desc[UR4][R8.64+0xb9480] ;  /* 0x0b948004084c7981 */ /* 0x000ea2000c1e9b00 */
[----:B------:R-:W-:Y:S01]  /*2070*/  DMUL R10, R32, UR6 ;  /* 0x00000006200a7c28 */ /* 0x000fe20008000000 */
[----:B------:R-:W-:-:S04]  /*2080*/  IMAD.WIDE.U32 R70, R7, 0xb9480, R14 ;  /* 0x000b948007467825 */ /* 0x000fc800078e000e */
[----:B------:R-:W-:-:S03]  /*2090*/  IMAD.WIDE.U32 R80, R3, 0x8, R80 ;  /* 0x0000000803507825 */ /* 0x000fc600078e0050 */
[C---:B------:R-:W-:Y:S01]  /*20a0*/  DFMA R72, R10.reuse, R72, R52 ;  /* 0x000000480a48722b */ /* 0x040fe20000000034 */
[----:B------:R-:W-:Y:S01]  /*20b0*/  IMAD.WIDE.U32 R70, R6, 0x9a0, R70 ;  /* 0x000009a006467825 */ /* 0x000fe200078e0046 */
[----:B------:R-:W-:Y:S01]  /*20c0*/  DFMA R52, R10, R22, R66 ;  /* 0x000000160a34722b */ /* 0x000fe20000000042 */
[----:B------:R-:W3:Y:S04]  /*20d0*/  LDG.E.64.CONSTANT R22, desc[UR4][R80.64] ;  /* 0x0000000450167981 */ /* 0x000ee8000c1e9b00 */
[----:B------:R-:W4:Y:S01]  /*20e0*/  LDG.E.64.CONSTANT R66, desc[UR4][R8.64+0x172900] ;  /* 0x1729000408427981 */ /* 0x000f22000c1e9b00 */
[----:B------:R-:W-:-:S06]  /*20f0*/  IMAD.WIDE.U32 R70, R3, 0x8, R70 ;  /* 0x0000000803467825 */ /* 0x000fcc00078e0046 */
[----:B------:R-:W5:Y:S01]  /*2100*/  LDG.E.64.CONSTANT R70, desc[UR4][R70.64] ;  /* 0x0000000446467981 */ /* 0x000f62000c1e9b00 */
[----:B------:R-:W-:-:S03]  /*2110*/  DMUL R78, R50, R44 ;  /* 0x0000002c324e7228 */ /* 0x000fc60000000000 */
[----:B------:R-:W2:Y:S05]  /*2120*/  LDG.E.64.CONSTANT R44, desc[UR4][R84.64] ;  /* 0x00000004542c7981 */ /* 0x000eaa000c1e9b00 */
[----:B------:R-:W-:Y:S02]  /*2130*/  DFMA R82, R42, R82, -R78 ;  /* 0x000000522a52722b */ /* 0x000fe4000000084e */
[----:B------:R-:W2:Y:S01]  /*2140*/  LDG.E.64.CONSTANT R78, desc[UR4][R8.64+0x22bd80] ;  /* 0x22bd8004084e7981 */ /* 0x000ea2000c1e9b00 */
[----:B------:R-:W-:Y:S01]  /*2150*/  UMOV UR6, 0x3126e979 ;  /* 0x3126e97900067882 */ /* 0x000fe20000000000 */
[----:B------:R-:W-:Y:S02]  /*2160*/  UMOV UR7, 0x3f6cac08 ;  /* 0x3f6cac0800077882 */ /* 0x000fe40000000000 */
[----:B------:R-:W-:-:S02]  /*2170*/  DMUL R32, R32, UR6 ;  /* 0x0000000620207c28 */ /* 0x000fc40008000000 */
[----:B------:R-:W-:Y:S01]  /*2180*/  DADD R12, R12, -R60 ;  /* 0x000000000c0c7229 */ /* 0x000fe2000000083c */
[----:B------:R-:W-:Y:S01]  /*2190*/  IMAD.WIDE.U32 R14, R39, 0xb9480, R14 ;  /* 0x000b9480270e7825 */ /* 0x000fe200078e000e */
[----:B------:R-:W2:Y:S04]  /*21a0*/  LDG.E.64.CONSTANT R8, desc[UR4][R8.64+0x2e5200] ;  /* 0x2e52000408087981 */ /* 0x000ea8000c1e9b00 */
[C---:B------:R-:W-:Y:S02]  /*21b0*/  DFMA R52, -R32.reuse, R82, R52 ;  /* 0x000000522034722b */ /* 0x040fe40000000134 */
[----:B------:R-:W-:Y:S02]  /*21c0*/  DFMA R56, -R32, R56, R72 ;  /* 0x000000382038722b */ /* 0x000fe40000000148 */
[----:B---3--:R-:W-:-:S02]  /*21d0*/  DMUL R60, R22, R62 ;  /* 0x0000003e163c7228 */ /* 0x008fc40000000000 */
[----:B----4-:R-:W-:Y:S01]  /*21e0*/  DADD R82, R66, -R22 ;  /* 0x0000000042527229 */ /* 0x010fe20000000816 */
[----:B------:R-:W0:Y:S01]  /*21f0*/  LDC.64 R22, c[0x0][0x3e0] ;  /* 0x0000f800ff167b82 */ /* 0x000e220000000a00 */
[----:B-----5:R-:W-:Y:S02]  /*2200*/  DMUL R80, R70, R54 ;  /* 0x0000003646507228 */ /* 0x020fe40000000000 */
[----:B--2---:R-:W-:-:S04]  /*2210*/  DADD R72, R76, -R70 ;  /* 0x000000004c487229 */ /* 0x004fc80000000846 */
[----:B------:R-:W-:Y:S01]  /*2220*/  DMUL R70, R82, R58 ;  /* 0x0000003a52467228 */ /* 0x000fe20000000000 */
[----:B------:R-:W-:Y:S01]  /*2230*/  IMAD.WIDE.U32 R82, R6, 0x9a0, R14 ;  /* 0x000009a006527825 */ /* 0x000fe200078e000e */
[----:B------:R-:W-:-:S03]  /*2240*/  DFMA R66, R66, R26, -R60 ;  /* 0x0000001a4242722b */ /* 0x000fc6000000083c */
[----:B------:R-:W-:Y:S01]  /*2250*/  IMAD.WIDE.U32 R82, R3, 0x8, R82 ;  /* 0x0000000803527825 */ /* 0x000fe200078e0052 */
[----:B------:R-:W-:Y:S02]  /*2260*/  DFMA R76, R76, R36, -R80 ;  /* 0x000000244c4c722b */ /* 0x000fe40000000850 */
[----:B------:R-:W-:Y:S02]  /*2270*/  DFMA R60, R72, R48, -R70 ;  /* 0x00000030483c722b */ /* 0x000fe40000000846 */
[----:B------:R-:W2:Y:S01]  /*2280*/  LDG.E.64.CONSTANT R80, desc[UR4][R82.64] ;  /* 0x0000000452507981 */ /* 0x000ea2000c1e9b00 */
[----:B------:R-:W-:Y:S01]  /*2290*/  DMUL R70, R44, R68 ;  /* 0x000000442c467228 */ /* 0x000fe20000000000 */
[----:B0-----:R-:W-:Y:S01]  /*22a0*/  IMAD.WIDE.U32 R14, R5, 0xb9480, R22 ;  /* 0x000b9480050e7825 */ /* 0x001fe200078e0016 */
[----:B------:R-:W-:-:S03]  /*22b0*/  DADD R44, R78, -R44 ;  /* 0x000000004e2c7229 */ /* 0x000fc6000000082c */
[----:B------:R-:W-:-:S03]  /*22c0*/  IMAD.WIDE.U32 R14, R6, 0x9a0, R14 ;  /* 0x000009a0060e7825 */ /* 0x000fc600078e000e */
[----:B------:R-:W-:Y:S02]  /*22d0*/  DFMA R78, R78, R74, -R70 ;  /* 0x0000004a4e4e722b */ /* 0x000fe40000000846 */
[----:B------:R-:W3:Y:S01]  /*22e0*/  LDG.E.64.CONSTANT R70, desc[UR4][R40.64+0xb9480] ;  /* 0x0b94800428467981 */ /* 0x000ee2000c1e9b00 */
[----:B------:R-:W-:-:S05]  /*22f0*/  IMAD.WIDE.U32 R14, R3, 0x8, R14 ;  /* 0x00000008030e7825 */ /* 0x000fca00078e000e */
[----:B------:R-:W4:Y:S01]  /*2300*/  LDG.E.64.CONSTANT R72, desc[UR4][R14.64+0xb9480] ;  /* 0x0b9480040e487981 */ /* 0x000f22000c1e9b00 */
[----:B------:R-:W-:Y:S02]  /*2310*/  DFMA R60, R44, R10, R60 ;  /* 0x0000000a2c3c722b */ /* 0x000fe4000000003c */
[----:B--2---:R-:W-:Y:S02]  /*2320*/  DADD R44, R8, -R80 ;  /* 0x00000000082c7229 */ /* 0x004fe40000000850 */
[----:B------:R-:W-:-:S08]  /*2330*/  DMUL R80, R80, R50 ;  /* 0x0000003250507228 */ /* 0x000fd00000000000 */
[----:B------:R-:W-:Y:S01]  /*2340*/  DFMA R80, R8, R42, -R80 ;  /* 0x0000002a0850722b */ /* 0x000fe20000000850 */
[----:B------:R-:W-:Y:S01]  /*2350*/  IMAD.WIDE.U32 R8, R19, 0xb9480, R22 ;  /* 0x000b948013087825 */ /* 0x000fe200078e0016 */
[----:B---3--:R-:W-:-:S03]  /*2360*/  DMUL R70, R36, R70 ;  /* 0x0000004624467228 */ /* 0x008fc60000000000 */
[----:B------:R-:W-:Y:S01]  /*2370*/  IMAD.WIDE.U32 R8, R6, 0x9a0, R8 ;  /* 0x000009a006087825 */ /* 0x000fe200078e0008 */
[----:B----4-:R-:W-:-:S04]  /*2380*/  DADD R82, R76, R72 ;  /* 0x000000004c527229 */ /* 0x010fc80000000048 */
[----:B------:R-:W-:Y:S01]  /*2390*/  DFMA R70, R36, R72, R70 ;  /* 0x000000482446722b */ /* 0x000fe20000000046 */
[----:B------:R-:W-:Y:S01]  /*23a0*/  IMAD.WIDE.U32 R76, R25, 0xb9480, R22 ;  /* 0x000b9480194c7825 */ /* 0x000fe200078e0016 */
[----:B------:R-:W2:Y:S03]  /*23b0*/  LDG.E.64.CONSTANT R72, desc[UR4][R14.64+0x172900] ;  /* 0x172900040e487981 */ /* 0x000ea6000c1e9b00 */
[----:B------:R-:W-:Y:S01]  /*23c0*/  IMAD.WIDE.U32 R8, R3, 0x8, R8 ;  /* 0x0000000803087825 */ /* 0x000fe200078e0008 */
[----:B------:R-:W-:Y:S01]  /*23d0*/  DFMA R44, R44, -R32, R60 ;  /* 0x800000202c2c722b */ /* 0x000fe2000000003c */
[----:B------:R-:W3:Y:S02]  /*23e0*/  LDG.E.64.CONSTANT R36, desc[UR4][R14.64+0x22bd80] ;  /* 0x22bd80040e247981 */ /* 0x000ee4000c1e9b00 */
[----:B------:R-:W-:Y:S02]  /*23f0*/  IMAD.WIDE.U32 R76, R6, 0x9a0, R76 ;  /* 0x000009a0064c7825 */ /* 0x000fe400078e004c */
[----:B------:R-:W4:Y:S02]  /*2400*/  LDG.E.64.CONSTANT R8, desc[UR4][R8.64] ;  /* 0x0000000408087981 */ /* 0x000f24000c1e9b00 */
[----:B------:R-:W-:-:S04]  /*2410*/  IMAD.WIDE.U32 R60, R17, 0xb9480, R22 ;  /* 0x000b9480113c7825 */ /* 0x000fc800078e0016 */
[C---:B------:R-:W-:Y:S01]  /*2420*/  IMAD.WIDE.U32 R76, R3.reuse, 0x8, R76 ;  /* 0x00000008034c7825 */ /* 0x040fe200078e004c */
[----:B------:R-:W5:Y:S03]  /*2430*/  LDG.E.64.CONSTANT R14, desc[UR4][R14.64+0x2e5200] ;  /* 0x2e5200040e0e7981 */ /* 0x000f66000c1e9b00 */
[----:B------:R-:W-:Y:S02]  /*2440*/  IMAD.WIDE.U32 R60, R6, 0x9a0, R60 ;  /* 0x000009a0063c7825 */ /* 0x000fe400078e003c */
[----:B------:R-:W5:Y:S02]  /*2450*/  LDG.E.64.CONSTANT R76, desc[UR4][R76.64] ;  /* 0x000000044c4c7981 */ /* 0x000f64000c1e9b00 */
[----:B------:R-:W-:-:S06]  /*2460*/  IMAD.WIDE.U32 R60, R3, 0x8, R60 ;  /* 0x00000008033c7825 */ /* 0x000fcc00078e003c */
[----:B------:R-:W5:Y:S01]  /*2470*/  LDG.E.64.CONSTANT R60, desc[UR4][R60.64] ;  /* 0x000000043c3c7981 */ /* 0x000f62000c1e9b00 */
[----:B--2---:R-:W-:-:S08]  /*2480*/  DADD R66, R66, R72 ;  /* 0x0000000042427229 */ /* 0x004fd00000000048 */
[----:B----4-:R-:W-:Y:S02]  /*2490*/  DADD R66, R66, -R8 ;  /* 0x0000000042427229 */ /* 0x010fe40000000808 */
[----:B---3--:R-:W-:-:S06]  /*24a0*/  DADD R78, R78, R36 ;  /* 0x000000004e4e7229 */ /* 0x008fcc0000000024 */
[----:B------:R-:W-:Y:S02]  /*24b0*/  DMUL R66, R58, R66 ;  /* 0x000000423a427228 */ /* 0x000fe40000000000 */
[----:B-----5:R-:W-:-:S08]  /*24c0*/  DADD R82, R82, -R76 ;  /* 0x0000000052527229 */ /* 0x020fd0000000084c */
[----:B------:R-:W-:Y:S02]  /*24d0*/  DFMA R66, R48, R82, -R66 ;  /* 0x000000523042722b */ /* 0x000fe40000000842 */
[----:B------:R-:W-:-:S08]  /*24e0*/  DADD R78, R78, -R60 ;  /* 0x000000004e4e7229 */ /* 0x000fd0000000083c */
[----:B------:R-:W-:Y:S01]  /*24f0*/  DFMA R66, R10, R78, R66 ;  /* 0x0000004e0a42722b */ /* 0x000fe20000000042 */
[--C-:B------:R-:W-:Y:S02]  /*2500*/  IMAD.WIDE.U32 R78, R25, 0xb9480, R34.reuse ;  /* 0x000b9480194e7825 */ /* 0x100fe400078e0022 */
[----:B------:R-:W2:Y:S02]  /*2510*/  LDG.E.64.CONSTANT R24, desc[UR4][R40.64+0x172900] ;  /* 0x1729000428187981 */ /* 0x000ea4000c1e9b00 */
[----:B------:R-:W-:-:S04]  /*2520*/  IMAD.WIDE.U32 R18, R19, 0xb9480, R34 ;  /* 0x000b948013127825 */ /* 0x000fc800078e0022 */
[----:B------:R-:W-:-:S04]  /*2530*/  IMAD.WIDE.U32 R18, R6, 0x9a0, R18 ;  /* 0x000009a006127825 */ /* 0x000fc800078e0012 */
[----:B------:R-:W-:-:S04]  /*2540*/  IMAD.WIDE.U32 R18, R3, 0x8, R18 ;  /* 0x0000000803127825 */ /* 0x000fc800078e0012 */
[----:B------:R-:W-:Y:S02]  /*2550*/  IMAD.WIDE.U32 R78, R6, 0x9a0, R78 ;  /* 0x000009a0064e7825 */ /* 0x000fe400078e004e */
[----:B------:R-:W3:Y:S02]  /*2560*/  LDG.E.64.CONSTANT R18, desc[UR4][R18.64] ;  /* 0x0000000412127981 */ /* 0x000ee4000c1e9b00 */
[----:B------:R-:W-:-:S06]  /*2570*/  IMAD.WIDE.U32 R78, R3, 0x8, R78 ;  /* 0x00000008034e7825 */ /* 0x000fcc00078e004e */
[----:B------:R-:W4:Y:S01]  /*2580*/  LDG.E.64.CONSTANT R78, desc[UR4][R78.64] ;  /* 0x000000044e4e7981 */ /* 0x000f22000c1e9b00 */
[----:B------:R-:W-:Y:S01]  /*2590*/  IMAD.WIDE.U32 R22, R39, 0xb9480, R22 ;  /* 0x000b948027167825 */ /* 0x000fe200078e0016 */
[----:B--2---:R-:W-:-:S08]  /*25a0*/  DMUL R24, R26, R24 ;  /* 0x000000181a187228 */ /* 0x004fd00000000000 */
[----:B------:R-:W-:Y:S01]  /*25b0*/  DFMA R24, R26, R72, R24 ;  /* 0x000000481a18722b */ /* 0x000fe20000000018 */
[----:B------:R-:W-:Y:S01]  /*25c0*/  IMAD.WIDE.U32 R26, R17, 0xb9480, R34 ;  /* 0x000b9480111a7825 */ /* 0x000fe200078e0022 */
[----:B------:R-:W2:Y:S04]  /*25d0*/  LDG.E.64.CONSTANT R72, desc[UR4][R40.64+0x2e5200] ;  /* 0x2e52000428487981 */ /* 0x000ea8000c1e9b00 */
[----:B------:R-:W5:Y:S01]  /*25e0*/  LDG.E.64.CONSTANT R16, desc[UR4][R40.64+0x22bd80] ;  /* 0x22bd800428107981 */ /* 0x000f62000c1e9b00 */
[----:B------:R-:W-:-:S04]  /*25f0*/  IMAD.WIDE.U32 R26, R6, 0x9a0, R26 ;  /* 0x000009a0061a7825 */ /* 0x000fc800078e001a */
[----:B------:R-:W-:-:S06]  /*2600*/  IMAD.WIDE.U32 R26, R3, 0x8, R26 ;  /* 0x00000008031a7825 */ /* 0x000fcc00078e001a */
[----:B------:R-:W2:Y:S01]  /*2610*/  LDG.E.64.CONSTANT R26, desc[UR4][R26.64] ;  /* 0x000000041a1a7981 */ /* 0x000ea2000c1e9b00 */
[----:B------:R-:W-:-:S04]  /*2620*/  IMAD.WIDE.U32 R34, R39, 0xb9480, R34 ;  /* 0x000b948027227825 */ /* 0x000fc800078e0022 */
[----:B------:R-:W-:-:S04]  /*2630*/  IMAD.WIDE.U32 R34, R6, 0x9a0, R34 ;  /* 0x000009a006227825 */ /* 0x000fc800078e0022 */
[----:B------:R-:W-:-:S04]  /*2640*/  IMAD.WIDE.U32 R38, R6, 0x9a0, R22 ;  /* 0x000009a006267825 */ /* 0x000fc800078e0016 */
[----:B------:R-:W-:-:S04]  /*2650*/  IMAD.WIDE.U32 R22, R3, 0x8, R34 ;  /* 0x0000000803167825 */ /* 0x000fc800078e0022 */
[----:B------:R-:W-:Y:S02]  /*2660*/  IMAD.WIDE.U32 R34, R3, 0x8, R38 ;  /* 0x0000000803227825 */ /* 0x000fe400078e0026 */
[----:B------:R-:W2:Y:S04]  /*2670*/  LDG.E.64.CONSTANT R22, desc[UR4][R22.64] ;  /* 0x0000000416167981 */ /* 0x000ea8000c1e9b00 */
[----:B------:R-:W2:Y:S01]  /*2680*/  LDG.E.64.CONSTANT R34, desc[UR4][R34.64] ;  /* 0x0000000422227981 */ /* 0x000ea2000c1e9b00 */
[----:B---3--:R-:W-:Y:S02]  /*2690*/  DFMA R18, R62, -R18, R24 ;  /* 0x800000123e12722b */ /* 0x008fe40000000018 */
[----:B----4-:R-:W-:Y:S01]  /*26a0*/  DFMA R70, R54, -R78, R70 ;  /* 0x8000004e3646722b */ /* 0x010fe20000000046 */
[----:B------:R-:W0:Y:S05]  /*26b0*/  LDC.64 R24, c[0x0][0x3a0] ;  /* 0x0000e800ff187b82 */ /* 0x000e2a0000000a00 */
[----:B------:R-:W-:-:S02]  /*26c0*/  DFMA R18, -R62, R8, R18 ;  /* 0x000000083e12722b */ /* 0x000fc40000000112 */
[----:B------:R-:W-:Y:S01]  /*26d0*/  DFMA R70, -R54, R76, R70 ;  /* 0x0000004c3646722b */ /* 0x000fe20000000146 */
[----:B------:R-:W1:Y:S05]  /*26e0*/  LDC.64 R8, c[0x0][0x390] ;  /* 0x0000e400ff087b82 */ /* 0x000e6a0000000a00 */
[----:B------:R-:W-:-:S08]  /*26f0*/  DMUL R18, R58, R18 ;  /* 0x000000123a127228 */ /* 0x000fd00000000000 */
[----:B------:R-:W-:Y:S02]  /*2700*/  DFMA R70, R48, R70, -R18 ;  /* 0x000000463046722b */ /* 0x000fe40000000812 */
[----:B------:R-:W3:Y:S01]  /*2710*/  LDC.64 R18, c[0x0][0x388] ;  /* 0x0000e200ff127b82 */ /* 0x000ee20000000a00 */
[----:B------:R-:W-:Y:S01]  /*2720*/  DADD R80, R80, R14 ;  /* 0x0000000050507229 */ /* 0x000fe2000000000e */
[----:B0-----:R-:W-:Y:S01]  /*2730*/  IMAD.WIDE.U32 R24, R5, 0xb9480, R24 ;  /* 0x000b948005187825 */ /* 0x001fe200078e0018 */
[----:B------:R-:W-:-:S03]  /*2740*/  DADD R20, R20, -R46 ;  /* 0x0000000014147229 */ /* 0x000fc6000000082e */
[----:B-1----:R-:W-:Y:S01]  /*2750*/  IMAD.WIDE.U32 R8, R5, 0xb9480, R8 ;  /* 0x000b948005087825 */ /* 0x002fe200078e0008 */
[----:B------:R-:W-:Y:S02]  /*2760*/  DADD R28, R28, -R44 ;  /* 0x000000001c1c7229 */ /* 0x000fe4000000082c */
[----:B------:R-:W-:Y:S01]  /*2770*/  DADD R56, R64, -R56 ;  /* 0x0000000040387229 */ /* 0x000fe20000000838 */
[----:B------:R-:W-:-:S04]  /*2780*/  IMAD.WIDE.U32 R24, R6, 0x9a0, R24 ;  /* 0x000009a006187825 */ /* 0x000fc800078e0018 */
[----:B------:R-:W-:-:S04]  /*2790*/  IMAD.WIDE.U32 R8, R6, 0x9a0, R8 ;  /* 0x000009a006087825 */ /* 0x000fc800078e0008 */
[----:B---3--:R-:W-:Y:S01]  /*27a0*/  IMAD.WIDE.U32 R18, R5, 0xb9480, R18 ;  /* 0x000b948005127825 */ /* 0x008fe200078e0012 */
[----:B------:R-:W-:-:S03]  /*27b0*/  DADD R12, R12, -R52 ;  /* 0x000000000c0c7229 */ /* 0x000fc60000000834 */
[----:B------:R-:W-:-:S04]  /*27c0*/  IMAD.WIDE.U32 R18, R6, 0x9a0, R18 ;  /* 0x000009a006127825 */ /* 0x000fc800078e0012 */
[----:B------:R-:W-:-:S04]  /*27d0*/  IMAD.WIDE.U32 R8, R3, 0x8, R8 ;  /* 0x0000000803087825 */ /* 0x000fc800078e0008 */
[----:B------:R-:W-:-:S04]  /*27e0*/  IMAD.WIDE.U32 R18, R3, 0x8, R18 ;  /* 0x0000000803127825 */ /* 0x000fc800078e0012 */
[----:B------:R-:W-:Y:S01]  /*27f0*/  IMAD.WIDE.U32 R24, R3, 0x8, R24 ;  /* 0x0000000803187825 */ /* 0x000fe200078e0018 */
[----:B-----5:R-:W-:-:S08]  /*2800*/  DMUL R16, R74, R16 ;  /* 0x000000104a107228 */ /* 0x020fd00000000000 */
[----:B------:R-:W-:Y:S02]  /*2810*/  DFMA R16, R74, R36, R16 ;  /* 0x000000244a10722b */ /* 0x000fe40000000010 */
[----:B--2---:R-:W-:-:S06]  /*2820*/  DMUL R72, R42, R72 ;  /* 0x000000482a487228 */ /* 0x004fcc0000000000 */
[----:B------:R-:W-:Y:S01]  /*2830*/  DFMA R16, R68, -R26, R16 ;  /* 0x8000001a4410722b */ /* 0x000fe20000000010 */
[----:B------:R-:W0:Y:S01]  /*2840*/  LDC.64 R26, c[0x0][0x380] ;  /* 0x0000e000ff1a7b82 */ /* 0x000e220000000a00 */
[----:B------:R-:W-:-:S06]  /*2850*/  DFMA R72, R42, R14, R72 ;  /* 0x0000000e2a48722b */ /* 0x000fcc0000000048 */
[----:B------:R-:W-:Y:S02]  /*2860*/  DFMA R60, -R68, R60, R16 ;  /* 0x0000003c443c722b */ /* 0x000fe40000000110 */
[----:B------:R-:W1:Y:S01]  /*2870*/  LDC.64 R16, c[0x0][0x398] ;  /* 0x0000e600ff107b82 */ /* 0x000e620000000a00 */
[----:B------:R-:W-:-:S05]  /*2880*/  DFMA R22, R50, -R22, R72 ;  /* 0x800000163216722b */ /* 0x000fca0000000048 */
[----:B------:R-:W-:Y:S02]  /*2890*/  DFMA R60, R10, R60, R70 ;  /* 0x0000003c0a3c722b */ /* 0x000fe40000000046 */
[----:B------:R-:W-:Y:S02]  /*28a0*/  DADD R80, R80, -R34 ;  /* 0x0000000050507229 */ /* 0x000fe40000000822 */
[----:B------:R-:W-:Y:S01]  /*28b0*/  DFMA R22, -R50, R34, R22 ;  /* 0x000000223216722b */ /* 0x000fe20000000116 */
[----:B0-----:R-:W-:-:S05]  /*28c0*/  IMAD.WIDE.U32 R26, R5, 0xb9480, R26 ;  /* 0x000b9480051a7825 */ /* 0x001fca00078e001a */
[C---:B------:R-:W-:Y:S01]  /*28d0*/  DFMA R66, -R32.reuse, R80, R66 ;  /* 0x000000502042722b */ /* 0x040fe20000000142 */
[----:B-1----:R-:W-:Y:S01]  /*28e0*/  IMAD.WIDE.U32 R16, R5, 0xb9480, R16 ;  /* 0x000b948005107825 */ /* 0x002fe200078e0010 */
[----:B------:R-:W-:-:S03]  /*28f0*/  DFMA R22, -R32, R22, R60 ;  /* 0x000000162016722b */ /* 0x000fc6000000013c */
[----:B------:R-:W-:-:S04]  /*2900*/  IMAD.WIDE.U32 R26, R6, 0x9a0, R26 ;  /* 0x000009a0061a7825 */ /* 0x000fc800078e001a */
[----:B------:R-:W-:Y:S01]  /*2910*/  IMAD.WIDE.U32 R16, R6, 0x9a0, R16 ;  /* 0x000009a006107825 */ /* 0x000fe200078e0010 */
[----:B------:R-:W-:-:S03]  /*2920*/  DADD R30, R30, -R66 ;  /* 0x000000001e1e7229 */ /* 0x000fc60000000842 */
[----:B------:R-:W-:Y:S01]  /*2930*/  IMAD.WIDE.U32 R26, R3, 0x8, R26 ;  /* 0x00000008031a7825 */ /* 0x000fe200078e001a */
[----:B------:R-:W-:-:S03]  /*2940*/  DADD R20, R20, -R22 ;  /* 0x0000000014147229 */ /* 0x000fc60000000816 */
[----:B------:R-:W-:Y:S01]  /*2950*/  IMAD.WIDE.U32 R16, R3, 0x8, R16 ;  /* 0x0000000803107825 */ /* 0x000fe200078e0010 */
[----:B------:R-:W-:Y:S04]  /*2960*/  STG.E.64 desc[UR4][R26.64], R28 ;  /* 0x0000001c1a007986 */ /* 0x000fe8000c101b04 */
[----:B------:R-:W-:Y:S04]  /*2970*/  STG.E.64 desc[UR4][R18.64], R56 ;  /* 0x0000003812007986 */ /* 0x000fe8000c101b04 */
[----:B------:R-:W-:Y:S04]  /*2980*/  STG.E.64 desc[UR4][R8.64], R12 ;  /* 0x0000000c08007986 */ /* 0x000fe8000c101b04 */
[----:B------:R-:W-:Y:S04]  /*2990*/  STG.E.64 desc[UR4][R16.64], R30 ;  /* 0x0000001e10007986 */ /* 0x000fe8000c101b04 */
[----:B------:R-:W-:Y:S01]  /*29a0*/  STG.E.64 desc[UR4][R24.64], R20 ;  /* 0x0000001418007986 */ /* 0x000fe2000c101b04 */
[----:B------:R-:W-:Y:S05]  /*29b0*/  EXIT ;  /* 0x000000000000794d */ /* 0x000fea0003800000 */
.L_x_0:
[----:B------:R-:W-:-:S00]  /*29c0*/  BRA `(.L_x_0) ;  /* 0xfffffffc00fc7947 */ /* 0x000fc0000383ffff */
[----:B------:R-:W-:-:S00]  /*29d0*/  NOP ;  /* 0x0000000000007918 */ /* 0x000fc00000000000 */
        /* <DEDUP_REMOVED lines=10> */
.L_x_1:


//--------------------- .nv.shared.reserved.0     --------------------------
	.section	.nv.shared.reserved.0,"aw",@nobits
	.weak		__nv_reservedSMEM_offset_0_alias
	.size		__nv_reservedSMEM_offset_0_alias, 0, 64
	.other		__nv_reservedSMEM_offset_0_alias,@"STO_CUDA_RESERVED_SHARED STV_DEFAULT"
__nv_reservedSMEM_offset_0_alias:
	.zero		0
	.zero		64


//--------------------- .nv.constant0._Z7hyptermPdS_S_S_S_S_S_S_S_S_S_S_S_dddiii --------------------------
	.section	.nv.constant0._Z7hyptermPdS_S_S_S_S_S_S_S_S_S_S_S_dddiii,"a",@progbits
	.sectionflags	@""
	.align	4
.nv.constant0._Z7hyptermPdS_S_S_S_S_S_S_S_S_S_S_S_dddiii:
	.zero		1036


//--------------------- SYMBOLS --------------------------

	.type		.nv.reservedSmem.offset0,@object
	.size		.nv.reservedSmem.offset0,0x4
